//
// Generated by NVIDIA NVVM Compiler
//
// Compiler Build ID: CL-36424714
// Cuda compilation tools, release 13.0, V13.0.88
// Based on NVVM 20.0.0
//

.version 9.0
.target sm_100
.address_size 64

	// .globl	_Z10stencil_1dILi1000ELi3EEvPiS0_

.visible .entry _Z10stencil_1dILi1000ELi3EEvPiS0_(
	.param .u64 .ptr .align 1 _Z10stencil_1dILi1000ELi3EEvPiS0__param_0,
	.param .u64 .ptr .align 1 _Z10stencil_1dILi1000ELi3EEvPiS0__param_1
)
{
	.reg .pred 	%p<13>;
	.reg .b32 	%r<122>;
	.reg .b64 	%rd<19>;

	ld.param.u64 	%rd9, [_Z10stencil_1dILi1000ELi3EEvPiS0__param_0];
	ld.param.u64 	%rd8, [_Z10stencil_1dILi1000ELi3EEvPiS0__param_1];
	cvta.to.global.u64 	%rd1, %rd9;
	mov.u32 	%r38, %tid.x;
	mov.u32 	%r39, %ctaid.x;
	mov.u32 	%r1, %ntid.x;
	mad.lo.s32 	%r108, %r39, %r1, %r38;
	setp.gt.s32 	%p1, %r108, 999;
	@%p1 bra 	$L__BB0_18;
	add.s64 	%rd2, %rd1, 32;
	mov.u32 	%r40, %nctaid.x;
	mul.lo.s32 	%r3, %r40, %r1;
	cvta.to.global.u64 	%rd3, %rd8;
$L__BB0_2:
	min.s32 	%r42, %r108, 997;
	max.s32 	%r109, %r108, 3;
	sub.s32 	%r43, %r42, %r109;
	add.s32 	%r6, %r43, 6;
	and.b32  	%r7, %r6, 7;
	and.b32  	%r8, %r6, 15;
	add.s32 	%r9, %r42, 5;
	add.s32 	%r116, %r109, -3;
	add.s32 	%r44, %r42, 3;
	setp.ge.s32 	%p2, %r116, %r44;
	mov.b32 	%r121, 0;
	@%p2 bra 	$L__BB0_17;
	sub.s32 	%r47, %r9, %r109;
	setp.lt.u32 	%p3, %r47, 15;
	mov.b32 	%r121, 0;
	@%p3 bra 	$L__BB0_7;
	and.b32  	%r49, %r6, -16;
	neg.s32 	%r110, %r49;
	mul.wide.u32 	%rd10, %r116, 4;
	add.s64 	%rd18, %rd2, %rd10;
	mov.b32 	%r121, 0;
$L__BB0_5:
	.pragma "nounroll";
	ld.global.u32 	%r50, [%rd18+-32];
	add.s32 	%r51, %r50, %r121;
	ld.global.u32 	%r52, [%rd18+-28];
	add.s32 	%r53, %r52, %r51;
	ld.global.u32 	%r54, [%rd18+-24];
	add.s32 	%r55, %r54, %r53;
	ld.global.u32 	%r56, [%rd18+-20];
	add.s32 	%r57, %r56, %r55;
	ld.global.u32 	%r58, [%rd18+-16];
	add.s32 	%r59, %r58, %r57;
	ld.global.u32 	%r60, [%rd18+-12];
	add.s32 	%r61, %r60, %r59;
	ld.global.u32 	%r62, [%rd18+-8];
	add.s32 	%r63, %r62, %r61;
	ld.global.u32 	%r64, [%rd18+-4];
	add.s32 	%r65, %r64, %r63;
	ld.global.u32 	%r66, [%rd18];
	add.s32 	%r67, %r66, %r65;
	ld.global.u32 	%r68, [%rd18+4];
	add.s32 	%r69, %r68, %r67;
	ld.global.u32 	%r70, [%rd18+8];
	add.s32 	%r71, %r70, %r69;
	ld.global.u32 	%r72, [%rd18+12];
	add.s32 	%r73, %r72, %r71;
	ld.global.u32 	%r74, [%rd18+16];
	add.s32 	%r75, %r74, %r73;
	ld.global.u32 	%r76, [%rd18+20];
	add.s32 	%r77, %r76, %r75;
	ld.global.u32 	%r78, [%rd18+24];
	add.s32 	%r79, %r78, %r77;
	ld.global.u32 	%r80, [%rd18+28];
	add.s32 	%r121, %r80, %r79;
	add.s32 	%r110, %r110, 16;
	add.s32 	%r109, %r109, 16;
	add.s64 	%rd18, %rd18, 64;
	setp.ne.s32 	%p4, %r110, 0;
	@%p4 bra 	$L__BB0_5;
	add.s32 	%r116, %r109, -3;
$L__BB0_7:
	setp.eq.s32 	%p5, %r8, 0;
	@%p5 bra 	$L__BB0_17;
	setp.lt.u32 	%p6, %r8, 8;
	@%p6 bra 	$L__BB0_10;
	mul.wide.u32 	%rd11, %r116, 4;
	add.s64 	%rd12, %rd1, %rd11;
	ld.global.u32 	%r82, [%rd12];
	add.s32 	%r83, %r82, %r121;
	ld.global.u32 	%r84, [%rd12+4];
	add.s32 	%r85, %r84, %r83;
	ld.global.u32 	%r86, [%rd12+8];
	add.s32 	%r87, %r86, %r85;
	ld.global.u32 	%r88, [%rd12+12];
	add.s32 	%r89, %r88, %r87;
	ld.global.u32 	%r90, [%rd12+16];
	add.s32 	%r91, %r90, %r89;
	ld.global.u32 	%r92, [%rd12+20];
	add.s32 	%r93, %r92, %r91;
	ld.global.u32 	%r94, [%rd12+24];
	add.s32 	%r95, %r94, %r93;
	ld.global.u32 	%r96, [%rd12+28];
	add.s32 	%r121, %r96, %r95;
	add.s32 	%r116, %r116, 8;
$L__BB0_10:
	setp.eq.s32 	%p7, %r7, 0;
	@%p7 bra 	$L__BB0_17;
	and.b32  	%r27, %r6, 3;
	setp.lt.u32 	%p8, %r7, 4;
	@%p8 bra 	$L__BB0_13;
	mul.wide.u32 	%rd13, %r116, 4;
	add.s64 	%rd14, %rd1, %rd13;
	ld.global.u32 	%r98, [%rd14];
	add.s32 	%r99, %r98, %r121;
	ld.global.u32 	%r100, [%rd14+4];
	add.s32 	%r101, %r100, %r99;
	ld.global.u32 	%r102, [%rd14+8];
	add.s32 	%r103, %r102, %r101;
	ld.global.u32 	%r104, [%rd14+12];
	add.s32 	%r121, %r104, %r103;
	add.s32 	%r116, %r116, 4;
$L__BB0_13:
	setp.eq.s32 	%p9, %r27, 0;
	@%p9 bra 	$L__BB0_17;
	mul.wide.u32 	%rd15, %r116, 4;
	add.s64 	%rd7, %rd1, %rd15;
	ld.global.u32 	%r105, [%rd7];
	add.s32 	%r121, %r105, %r121;
	setp.eq.s32 	%p10, %r27, 1;
	@%p10 bra 	$L__BB0_17;
	ld.global.u32 	%r106, [%rd7+4];
	add.s32 	%r121, %r106, %r121;
	setp.eq.s32 	%p11, %r27, 2;
	@%p11 bra 	$L__BB0_17;
	ld.global.u32 	%r107, [%rd7+8];
	add.s32 	%r121, %r107, %r121;
$L__BB0_17:
	mul.wide.s32 	%rd16, %r108, 4;
	add.s64 	%rd17, %rd3, %rd16;
	st.global.u32 	[%rd17], %r121;
	add.s32 	%r108, %r108, %r3;
	setp.lt.s32 	%p12, %r108, 1000;
	@%p12 bra 	$L__BB0_2;
$L__BB0_18:
	ret;

}
	// .globl	_Z10stencil_1dILi1000ELi30EEvPiS0_
.visible .entry _Z10stencil_1dILi1000ELi30EEvPiS0_(
	.param .u64 .ptr .align 1 _Z10stencil_1dILi1000ELi30EEvPiS0__param_0,
	.param .u64 .ptr .align 1 _Z10stencil_1dILi1000ELi30EEvPiS0__param_1
)
{
	.reg .pred 	%p<13>;
	.reg .b32 	%r<130>;
	.reg .b64 	%rd<19>;

	ld.param.u64 	%rd9, [_Z10stencil_1dILi1000ELi30EEvPiS0__param_0];
	ld.param.u64 	%rd8, [_Z10stencil_1dILi1000ELi30EEvPiS0__param_1];
	cvta.to.global.u64 	%rd1, %rd9;
	mov.u32 	%r38, %tid.x;
	mov.u32 	%r39, %ctaid.x;
	mov.u32 	%r1, %ntid.x;
	mad.lo.s32 	%r116, %r39, %r1, %r38;
	setp.gt.s32 	%p1, %r116, 999;
	@%p1 bra 	$L__BB1_18;
	add.s64 	%rd2, %rd1, 32;
	mov.u32 	%r40, %nctaid.x;
	mul.lo.s32 	%r3, %r40, %r1;
	cvta.to.global.u64 	%rd3, %rd8;
$L__BB1_2:
	min.s32 	%r5, %r116, 970;
	xor.b32  	%r6, %r5, 4;
	max.s32 	%r7, %r116, 30;
	sub.s32 	%r42, %r5, %r7;
	add.s32 	%r8, %r42, 60;
	add.s32 	%r124, %r7, -30;
	add.s32 	%r43, %r5, 30;
	setp.ge.s32 	%p2, %r124, %r43;
	mov.b32 	%r129, 0;
	@%p2 bra 	$L__BB1_17;
	add.s32 	%r47, %r42, 59;
	setp.lt.u32 	%p3, %r47, 15;
	mov.b32 	%r129, 0;
	@%p3 bra 	$L__BB1_7;
	and.b32  	%r49, %r8, -16;
	neg.s32 	%r118, %r49;
	mul.wide.u32 	%rd10, %r124, 4;
	add.s64 	%rd18, %rd2, %rd10;
	mov.b32 	%r129, 0;
	mov.u32 	%r117, %r7;
$L__BB1_5:
	.pragma "nounroll";
	ld.global.u32 	%r50, [%rd18+-32];
	add.s32 	%r51, %r50, %r129;
	ld.global.u32 	%r52, [%rd18+-28];
	add.s32 	%r53, %r52, %r51;
	ld.global.u32 	%r54, [%rd18+-24];
	add.s32 	%r55, %r54, %r53;
	ld.global.u32 	%r56, [%rd18+-20];
	add.s32 	%r57, %r56, %r55;
	ld.global.u32 	%r58, [%rd18+-16];
	add.s32 	%r59, %r58, %r57;
	ld.global.u32 	%r60, [%rd18+-12];
	add.s32 	%r61, %r60, %r59;
	ld.global.u32 	%r62, [%rd18+-8];
	add.s32 	%r63, %r62, %r61;
	ld.global.u32 	%r64, [%rd18+-4];
	add.s32 	%r65, %r64, %r63;
	ld.global.u32 	%r66, [%rd18];
	add.s32 	%r67, %r66, %r65;
	ld.global.u32 	%r68, [%rd18+4];
	add.s32 	%r69, %r68, %r67;
	ld.global.u32 	%r70, [%rd18+8];
	add.s32 	%r71, %r70, %r69;
	ld.global.u32 	%r72, [%rd18+12];
	add.s32 	%r73, %r72, %r71;
	ld.global.u32 	%r74, [%rd18+16];
	add.s32 	%r75, %r74, %r73;
	ld.global.u32 	%r76, [%rd18+20];
	add.s32 	%r77, %r76, %r75;
	ld.global.u32 	%r78, [%rd18+24];
	add.s32 	%r79, %r78, %r77;
	ld.global.u32 	%r80, [%rd18+28];
	add.s32 	%r129, %r80, %r79;
	add.s32 	%r118, %r118, 16;
	add.s32 	%r117, %r117, 16;
	add.s64 	%rd18, %rd18, 64;
	setp.ne.s32 	%p4, %r118, 0;
	@%p4 bra 	$L__BB1_5;
	add.s32 	%r124, %r117, -30;
$L__BB1_7:
	and.b32  	%r81, %r8, 15;
	setp.eq.s32 	%p5, %r81, 0;
	@%p5 bra 	$L__BB1_17;
	add.s32 	%r21, %r42, 12;
	and.b32  	%r84, %r21, 15;
	add.s32 	%r85, %r84, -1;
	setp.lt.u32 	%p6, %r85, 7;
	@%p6 bra 	$L__BB1_10;
	mul.wide.u32 	%rd11, %r124, 4;
	add.s64 	%rd12, %rd1, %rd11;
	ld.global.u32 	%r86, [%rd12];
	add.s32 	%r87, %r86, %r129;
	ld.global.u32 	%r88, [%rd12+4];
	add.s32 	%r89, %r88, %r87;
	ld.global.u32 	%r90, [%rd12+8];
	add.s32 	%r91, %r90, %r89;
	ld.global.u32 	%r92, [%rd12+12];
	add.s32 	%r93, %r92, %r91;
	ld.global.u32 	%r94, [%rd12+16];
	add.s32 	%r95, %r94, %r93;
	ld.global.u32 	%r96, [%rd12+20];
	add.s32 	%r97, %r96, %r95;
	ld.global.u32 	%r98, [%rd12+24];
	add.s32 	%r99, %r98, %r97;
	ld.global.u32 	%r100, [%rd12+28];
	add.s32 	%r129, %r100, %r99;
	add.s32 	%r124, %r124, 8;
$L__BB1_10:
	and.b32  	%r101, %r21, 7;
	setp.eq.s32 	%p7, %r101, 0;
	@%p7 bra 	$L__BB1_17;
	sub.s32 	%r103, %r6, %r7;
	and.b32  	%r27, %r103, 3;
	and.b32  	%r104, %r103, 7;
	add.s32 	%r105, %r104, -1;
	setp.lt.u32 	%p8, %r105, 3;
	@%p8 bra 	$L__BB1_13;
	mul.wide.u32 	%rd13, %r124, 4;
	add.s64 	%rd14, %rd1, %rd13;
	ld.global.u32 	%r106, [%rd14];
	add.s32 	%r107, %r106, %r129;
	ld.global.u32 	%r108, [%rd14+4];
	add.s32 	%r109, %r108, %r107;
	ld.global.u32 	%r110, [%rd14+8];
	add.s32 	%r111, %r110, %r109;
	ld.global.u32 	%r112, [%rd14+12];
	add.s32 	%r129, %r112, %r111;
	add.s32 	%r124, %r124, 4;
$L__BB1_13:
	setp.eq.s32 	%p9, %r27, 0;
	@%p9 bra 	$L__BB1_17;
	mul.wide.u32 	%rd15, %r124, 4;
	add.s64 	%rd7, %rd1, %rd15;
	ld.global.u32 	%r113, [%rd7];
	add.s32 	%r129, %r113, %r129;
	setp.eq.s32 	%p10, %r27, 1;
	@%p10 bra 	$L__BB1_17;
	ld.global.u32 	%r114, [%rd7+4];
	add.s32 	%r129, %r114, %r129;
	setp.eq.s32 	%p11, %r27, 2;
	@%p11 bra 	$L__BB1_17;
	ld.global.u32 	%r115, [%rd7+8];
	add.s32 	%r129, %r115, %r129;
$L__BB1_17:
	mul.wide.s32 	%rd16, %r116, 4;
	add.s64 	%rd17, %rd3, %rd16;
	st.global.u32 	[%rd17], %r129;
	add.s32 	%r116, %r116, %r3;
	setp.lt.s32 	%p12, %r116, 1000;
	@%p12 bra 	$L__BB1_2;
$L__BB1_18:
	ret;

}
	// .globl	_Z10stencil_1dILi1000ELi300EEvPiS0_
.visible .entry _Z10stencil_1dILi1000ELi300EEvPiS0_(
	.param .u64 .ptr .align 1 _Z10stencil_1dILi1000ELi300EEvPiS0__param_0,
	.param .u64 .ptr .align 1 _Z10stencil_1dILi1000ELi300EEvPiS0__param_1
)
{
	.reg .pred 	%p<13>;
	.reg .b32 	%r<129>;
	.reg .b64 	%rd<19>;

	ld.param.u64 	%rd9, [_Z10stencil_1dILi1000ELi300EEvPiS0__param_0];
	ld.param.u64 	%rd8, [_Z10stencil_1dILi1000ELi300EEvPiS0__param_1];
	cvta.to.global.u64 	%rd1, %rd9;
	mov.u32 	%r37, %tid.x;
	mov.u32 	%r38, %ctaid.x;
	mov.u32 	%r1, %ntid.x;
	mad.lo.s32 	%r115, %r38, %r1, %r37;
	setp.gt.s32 	%p1, %r115, 999;
	@%p1 bra 	$L__BB2_18;
	add.s64 	%rd2, %rd1, 32;
	mov.u32 	%r39, %nctaid.x;
	mul.lo.s32 	%r3, %r39, %r1;
	cvta.to.global.u64 	%rd3, %rd8;
$L__BB2_2:
	min.s32 	%r5, %r115, 700;
	max.s32 	%r6, %r115, 300;
	sub.s32 	%r41, %r5, %r6;
	add.s32 	%r7, %r41, 600;
	add.s32 	%r123, %r6, -300;
	add.s32 	%r42, %r5, 300;
	setp.ge.s32 	%p2, %r123, %r42;
	mov.b32 	%r128, 0;
	@%p2 bra 	$L__BB2_17;
	add.s32 	%r46, %r41, 599;
	setp.lt.u32 	%p3, %r46, 15;
	mov.b32 	%r128, 0;
	@%p3 bra 	$L__BB2_7;
	and.b32  	%r48, %r7, -16;
	neg.s32 	%r116, %r48;
	mul.wide.u32 	%rd10, %r123, 4;
	add.s64 	%rd18, %rd2, %rd10;
	mov.b32 	%r128, 0;
	mov.u32 	%r117, %r6;
$L__BB2_5:
	.pragma "nounroll";
	ld.global.u32 	%r49, [%rd18+-32];
	add.s32 	%r50, %r49, %r128;
	ld.global.u32 	%r51, [%rd18+-28];
	add.s32 	%r52, %r51, %r50;
	ld.global.u32 	%r53, [%rd18+-24];
	add.s32 	%r54, %r53, %r52;
	ld.global.u32 	%r55, [%rd18+-20];
	add.s32 	%r56, %r55, %r54;
	ld.global.u32 	%r57, [%rd18+-16];
	add.s32 	%r58, %r57, %r56;
	ld.global.u32 	%r59, [%rd18+-12];
	add.s32 	%r60, %r59, %r58;
	ld.global.u32 	%r61, [%rd18+-8];
	add.s32 	%r62, %r61, %r60;
	ld.global.u32 	%r63, [%rd18+-4];
	add.s32 	%r64, %r63, %r62;
	ld.global.u32 	%r65, [%rd18];
	add.s32 	%r66, %r65, %r64;
	ld.global.u32 	%r67, [%rd18+4];
	add.s32 	%r68, %r67, %r66;
	ld.global.u32 	%r69, [%rd18+8];
	add.s32 	%r70, %r69, %r68;
	ld.global.u32 	%r71, [%rd18+12];
	add.s32 	%r72, %r71, %r70;
	ld.global.u32 	%r73, [%rd18+16];
	add.s32 	%r74, %r73, %r72;
	ld.global.u32 	%r75, [%rd18+20];
	add.s32 	%r76, %r75, %r74;
	ld.global.u32 	%r77, [%rd18+24];
	add.s32 	%r78, %r77, %r76;
	ld.global.u32 	%r79, [%rd18+28];
	add.s32 	%r128, %r79, %r78;
	add.s32 	%r117, %r117, 16;
	add.s32 	%r116, %r116, 16;
	add.s64 	%rd18, %rd18, 64;
	setp.ne.s32 	%p4, %r116, 0;
	@%p4 bra 	$L__BB2_5;
	add.s32 	%r123, %r117, -300;
$L__BB2_7:
	and.b32  	%r80, %r7, 15;
	setp.eq.s32 	%p5, %r80, 0;
	@%p5 bra 	$L__BB2_17;
	xor.b32  	%r82, %r5, 8;
	sub.s32 	%r20, %r82, %r6;
	and.b32  	%r83, %r20, 15;
	add.s32 	%r84, %r83, -1;
	setp.lt.u32 	%p6, %r84, 7;
	@%p6 bra 	$L__BB2_10;
	mul.wide.s32 	%rd11, %r123, 4;
	add.s64 	%rd12, %rd1, %rd11;
	ld.global.u32 	%r85, [%rd12];
	add.s32 	%r86, %r85, %r128;
	ld.global.u32 	%r87, [%rd12+4];
	add.s32 	%r88, %r87, %r86;
	ld.global.u32 	%r89, [%rd12+8];
	add.s32 	%r90, %r89, %r88;
	ld.global.u32 	%r91, [%rd12+12];
	add.s32 	%r92, %r91, %r90;
	ld.global.u32 	%r93, [%rd12+16];
	add.s32 	%r94, %r93, %r92;
	ld.global.u32 	%r95, [%rd12+20];
	add.s32 	%r96, %r95, %r94;
	ld.global.u32 	%r97, [%rd12+24];
	add.s32 	%r98, %r97, %r96;
	ld.global.u32 	%r99, [%rd12+28];
	add.s32 	%r128, %r99, %r98;
	add.s32 	%r123, %r123, 8;
$L__BB2_10:
	and.b32  	%r100, %r20, 7;
	setp.eq.s32 	%p7, %r100, 0;
	@%p7 bra 	$L__BB2_17;
	and.b32  	%r26, %r41, 3;
	and.b32  	%r103, %r41, 7;
	add.s32 	%r104, %r103, -1;
	setp.lt.u32 	%p8, %r104, 3;
	@%p8 bra 	$L__BB2_13;
	mul.wide.s32 	%rd13, %r123, 4;
	add.s64 	%rd14, %rd1, %rd13;
	ld.global.u32 	%r105, [%rd14];
	add.s32 	%r106, %r105, %r128;
	ld.global.u32 	%r107, [%rd14+4];
	add.s32 	%r108, %r107, %r106;
	ld.global.u32 	%r109, [%rd14+8];
	add.s32 	%r110, %r109, %r108;
	ld.global.u32 	%r111, [%rd14+12];
	add.s32 	%r128, %r111, %r110;
	add.s32 	%r123, %r123, 4;
$L__BB2_13:
	setp.eq.s32 	%p9, %r26, 0;
	@%p9 bra 	$L__BB2_17;
	mul.wide.s32 	%rd15, %r123, 4;
	add.s64 	%rd7, %rd1, %rd15;
	ld.global.u32 	%r112, [%rd7];
	add.s32 	%r128, %r112, %r128;
	setp.eq.s32 	%p10, %r26, 1;
	@%p10 bra 	$L__BB2_17;
	ld.global.u32 	%r113, [%rd7+4];
	add.s32 	%r128, %r113, %r128;
	setp.eq.s32 	%p11, %r26, 2;
	@%p11 bra 	$L__BB2_17;
	ld.global.u32 	%r114, [%rd7+8];
	add.s32 	%r128, %r114, %r128;
$L__BB2_17:
	mul.wide.s32 	%rd16, %r115, 4;
	add.s64 	%rd17, %rd3, %rd16;
	st.global.u32 	[%rd17], %r128;
	add.s32 	%r115, %r115, %r3;
	setp.lt.s32 	%p12, %r115, 1000;
	@%p12 bra 	$L__BB2_2;
$L__BB2_18:
	ret;

}
	// .globl	_Z10stencil_1dILi1000ELi3000EEvPiS0_
.visible .entry _Z10stencil_1dILi1000ELi3000EEvPiS0_(
	.param .u64 .ptr .align 1 _Z10stencil_1dILi1000ELi3000EEvPiS0__param_0,
	.param .u64 .ptr .align 1 _Z10stencil_1dILi1000ELi3000EEvPiS0__param_1
)
{
	.reg .pred 	%p<13>;
	.reg .b32 	%r<116>;
	.reg .b64 	%rd<17>;

	ld.param.u64 	%rd8, [_Z10stencil_1dILi1000ELi3000EEvPiS0__param_0];
	ld.param.u64 	%rd7, [_Z10stencil_1dILi1000ELi3000EEvPiS0__param_1];
	cvta.to.global.u64 	%rd1, %rd8;
	mov.u32 	%r33, %tid.x;
	mov.u32 	%r34, %ctaid.x;
	mov.u32 	%r1, %ntid.x;
	mad.lo.s32 	%r103, %r34, %r1, %r33;
	setp.gt.s32 	%p1, %r103, 999;
	@%p1 bra 	$L__BB3_17;
	add.s64 	%rd2, %rd1, 32;
	mov.u32 	%r35, %nctaid.x;
	mul.lo.s32 	%r3, %r35, %r1;
	cvta.to.global.u64 	%rd3, %rd7;
$L__BB3_2:
	min.s32 	%r5, %r103, -2000;
	and.b32  	%r6, %r5, 7;
	add.s32 	%r7, %r5, 3000;
	setp.lt.u32 	%p2, %r5, -2999;
	mov.b32 	%r115, 0;
	@%p2 bra 	$L__BB3_16;
	add.s32 	%r39, %r5, 2999;
	setp.lt.u32 	%p3, %r39, 15;
	mov.b32 	%r110, 0;
	mov.u32 	%r115, %r110;
	@%p3 bra 	$L__BB3_6;
	and.b32  	%r110, %r7, -16;
	neg.s32 	%r104, %r110;
	mov.b32 	%r115, 0;
	mov.u64 	%rd16, %rd2;
$L__BB3_5:
	.pragma "nounroll";
	ld.global.u32 	%r41, [%rd16+-32];
	add.s32 	%r42, %r41, %r115;
	ld.global.u32 	%r43, [%rd16+-28];
	add.s32 	%r44, %r43, %r42;
	ld.global.u32 	%r45, [%rd16+-24];
	add.s32 	%r46, %r45, %r44;
	ld.global.u32 	%r47, [%rd16+-20];
	add.s32 	%r48, %r47, %r46;
	ld.global.u32 	%r49, [%rd16+-16];
	add.s32 	%r50, %r49, %r48;
	ld.global.u32 	%r51, [%rd16+-12];
	add.s32 	%r52, %r51, %r50;
	ld.global.u32 	%r53, [%rd16+-8];
	add.s32 	%r54, %r53, %r52;
	ld.global.u32 	%r55, [%rd16+-4];
	add.s32 	%r56, %r55, %r54;
	ld.global.u32 	%r57, [%rd16];
	add.s32 	%r58, %r57, %r56;
	ld.global.u32 	%r59, [%rd16+4];
	add.s32 	%r60, %r59, %r58;
	ld.global.u32 	%r61, [%rd16+8];
	add.s32 	%r62, %r61, %r60;
	ld.global.u32 	%r63, [%rd16+12];
	add.s32 	%r64, %r63, %r62;
	ld.global.u32 	%r65, [%rd16+16];
	add.s32 	%r66, %r65, %r64;
	ld.global.u32 	%r67, [%rd16+20];
	add.s32 	%r68, %r67, %r66;
	ld.global.u32 	%r69, [%rd16+24];
	add.s32 	%r70, %r69, %r68;
	ld.global.u32 	%r71, [%rd16+28];
	add.s32 	%r115, %r71, %r70;
	add.s32 	%r104, %r104, 16;
	add.s64 	%rd16, %rd16, 64;
	setp.ne.s32 	%p4, %r104, 0;
	@%p4 bra 	$L__BB3_5;
$L__BB3_6:
	and.b32  	%r72, %r7, 15;
	setp.eq.s32 	%p5, %r72, 0;
	@%p5 bra 	$L__BB3_16;
	and.b32  	%r74, %r5, 15;
	xor.b32  	%r75, %r74, 8;
	add.s32 	%r76, %r75, -1;
	setp.lt.u32 	%p6, %r76, 7;
	@%p6 bra 	$L__BB3_9;
	mul.wide.u32 	%rd9, %r110, 4;
	add.s64 	%rd10, %rd1, %rd9;
	ld.global.u32 	%r77, [%rd10];
	add.s32 	%r78, %r77, %r115;
	ld.global.u32 	%r79, [%rd10+4];
	add.s32 	%r80, %r79, %r78;
	ld.global.u32 	%r81, [%rd10+8];
	add.s32 	%r82, %r81, %r80;
	ld.global.u32 	%r83, [%rd10+12];
	add.s32 	%r84, %r83, %r82;
	ld.global.u32 	%r85, [%rd10+16];
	add.s32 	%r86, %r85, %r84;
	ld.global.u32 	%r87, [%rd10+20];
	add.s32 	%r88, %r87, %r86;
	ld.global.u32 	%r89, [%rd10+24];
	add.s32 	%r90, %r89, %r88;
	ld.global.u32 	%r91, [%rd10+28];
	add.s32 	%r115, %r91, %r90;
	add.s32 	%r110, %r110, 8;
$L__BB3_9:
	setp.eq.s32 	%p7, %r6, 0;
	@%p7 bra 	$L__BB3_16;
	and.b32  	%r22, %r5, 3;
	setp.lt.u32 	%p8, %r6, 4;
	@%p8 bra 	$L__BB3_12;
	mul.wide.u32 	%rd11, %r110, 4;
	add.s64 	%rd12, %rd1, %rd11;
	ld.global.u32 	%r93, [%rd12];
	add.s32 	%r94, %r93, %r115;
	ld.global.u32 	%r95, [%rd12+4];
	add.s32 	%r96, %r95, %r94;
	ld.global.u32 	%r97, [%rd12+8];
	add.s32 	%r98, %r97, %r96;
	ld.global.u32 	%r99, [%rd12+12];
	add.s32 	%r115, %r99, %r98;
	add.s32 	%r110, %r110, 4;
$L__BB3_12:
	setp.eq.s32 	%p9, %r22, 0;
	@%p9 bra 	$L__BB3_16;
	mul.wide.u32 	%rd13, %r110, 4;
	add.s64 	%rd6, %rd1, %rd13;
	ld.global.u32 	%r100, [%rd6];
	add.s32 	%r115, %r100, %r115;
	setp.eq.s32 	%p10, %r22, 1;
	@%p10 bra 	$L__BB3_16;
	ld.global.u32 	%r101, [%rd6+4];
	add.s32 	%r115, %r101, %r115;
	setp.eq.s32 	%p11, %r22, 2;
	@%p11 bra 	$L__BB3_16;
	ld.global.u32 	%r102, [%rd6+8];
	add.s32 	%r115, %r102, %r115;
$L__BB3_16:
	mul.wide.s32 	%rd14, %r103, 4;
	add.s64 	%rd15, %rd3, %rd14;
	st.global.u32 	[%rd15], %r115;
	add.s32 	%r103, %r103, %r3;
	setp.lt.s32 	%p12, %r103, 1000;
	@%p12 bra 	$L__BB3_2;
$L__BB3_17:
	ret;

}
	// .globl	_Z10stencil_1dILi1000000ELi3EEvPiS0_
.visible .entry _Z10stencil_1dILi1000000ELi3EEvPiS0_(
	.param .u64 .ptr .align 1 _Z10stencil_1dILi1000000ELi3EEvPiS0__param_0,
	.param .u64 .ptr .align 1 _Z10stencil_1dILi1000000ELi3EEvPiS0__param_1
)
{
	.reg .pred 	%p<13>;
	.reg .b32 	%r<122>;
	.reg .b64 	%rd<19>;

	ld.param.u64 	%rd9, [_Z10stencil_1dILi1000000ELi3EEvPiS0__param_0];
	ld.param.u64 	%rd8, [_Z10stencil_1dILi1000000ELi3EEvPiS0__param_1];
	cvta.to.global.u64 	%rd1, %rd9;
	mov.u32 	%r38, %tid.x;
	mov.u32 	%r39, %ctaid.x;
	mov.u32 	%r1, %ntid.x;
	mad.lo.s32 	%r108, %r39, %r1, %r38;
	setp.gt.s32 	%p1, %r108, 999999;
	@%p1 bra 	$L__BB4_18;
	add.s64 	%rd2, %rd1, 32;
	mov.u32 	%r40, %nctaid.x;
	mul.lo.s32 	%r3, %r40, %r1;
	cvta.to.global.u64 	%rd3, %rd8;
$L__BB4_2:
	min.s32 	%r42, %r108, 999997;
	max.s32 	%r109, %r108, 3;
	sub.s32 	%r43, %r42, %r109;
	add.s32 	%r6, %r43, 6;
	and.b32  	%r7, %r6, 7;
	and.b32  	%r8, %r6, 15;
	add.s32 	%r9, %r42, 5;
	add.s32 	%r116, %r109, -3;
	add.s32 	%r44, %r42, 3;
	setp.ge.s32 	%p2, %r116, %r44;
	mov.b32 	%r121, 0;
	@%p2 bra 	$L__BB4_17;
	sub.s32 	%r47, %r9, %r109;
	setp.lt.u32 	%p3, %r47, 15;
	mov.b32 	%r121, 0;
	@%p3 bra 	$L__BB4_7;
	and.b32  	%r49, %r6, -16;
	neg.s32 	%r110, %r49;
	mul.wide.u32 	%rd10, %r116, 4;
	add.s64 	%rd18, %rd2, %rd10;
	mov.b32 	%r121, 0;
$L__BB4_5:
	.pragma "nounroll";
	ld.global.u32 	%r50, [%rd18+-32];
	add.s32 	%r51, %r50, %r121;
	ld.global.u32 	%r52, [%rd18+-28];
	add.s32 	%r53, %r52, %r51;
	ld.global.u32 	%r54, [%rd18+-24];
	add.s32 	%r55, %r54, %r53;
	ld.global.u32 	%r56, [%rd18+-20];
	add.s32 	%r57, %r56, %r55;
	ld.global.u32 	%r58, [%rd18+-16];
	add.s32 	%r59, %r58, %r57;
	ld.global.u32 	%r60, [%rd18+-12];
	add.s32 	%r61, %r60, %r59;
	ld.global.u32 	%r62, [%rd18+-8];
	add.s32 	%r63, %r62, %r61;
	ld.global.u32 	%r64, [%rd18+-4];
	add.s32 	%r65, %r64, %r63;
	ld.global.u32 	%r66, [%rd18];
	add.s32 	%r67, %r66, %r65;
	ld.global.u32 	%r68, [%rd18+4];
	add.s32 	%r69, %r68, %r67;
	ld.global.u32 	%r70, [%rd18+8];
	add.s32 	%r71, %r70, %r69;
	ld.global.u32 	%r72, [%rd18+12];
	add.s32 	%r73, %r72, %r71;
	ld.global.u32 	%r74, [%rd18+16];
	add.s32 	%r75, %r74, %r73;
	ld.global.u32 	%r76, [%rd18+20];
	add.s32 	%r77, %r76, %r75;
	ld.global.u32 	%r78, [%rd18+24];
	add.s32 	%r79, %r78, %r77;
	ld.global.u32 	%r80, [%rd18+28];
	add.s32 	%r121, %r80, %r79;
	add.s32 	%r110, %r110, 16;
	add.s32 	%r109, %r109, 16;
	add.s64 	%rd18, %rd18, 64;
	setp.ne.s32 	%p4, %r110, 0;
	@%p4 bra 	$L__BB4_5;
	add.s32 	%r116, %r109, -3;
$L__BB4_7:
	setp.eq.s32 	%p5, %r8, 0;
	@%p5 bra 	$L__BB4_17;
	setp.lt.u32 	%p6, %r8, 8;
	@%p6 bra 	$L__BB4_10;
	mul.wide.u32 	%rd11, %r116, 4;
	add.s64 	%rd12, %rd1, %rd11;
	ld.global.u32 	%r82, [%rd12];
	add.s32 	%r83, %r82, %r121;
	ld.global.u32 	%r84, [%rd12+4];
	add.s32 	%r85, %r84, %r83;
	ld.global.u32 	%r86, [%rd12+8];
	add.s32 	%r87, %r86, %r85;
	ld.global.u32 	%r88, [%rd12+12];
	add.s32 	%r89, %r88, %r87;
	ld.global.u32 	%r90, [%rd12+16];
	add.s32 	%r91, %r90, %r89;
	ld.global.u32 	%r92, [%rd12+20];
	add.s32 	%r93, %r92, %r91;
	ld.global.u32 	%r94, [%rd12+24];
	add.s32 	%r95, %r94, %r93;
	ld.global.u32 	%r96, [%rd12+28];
	add.s32 	%r121, %r96, %r95;
	add.s32 	%r116, %r116, 8;
$L__BB4_10:
	setp.eq.s32 	%p7, %r7, 0;
	@%p7 bra 	$L__BB4_17;
	and.b32  	%r27, %r6, 3;
	setp.lt.u32 	%p8, %r7, 4;
	@%p8 bra 	$L__BB4_13;
	mul.wide.u32 	%rd13, %r116, 4;
	add.s64 	%rd14, %rd1, %rd13;
	ld.global.u32 	%r98, [%rd14];
	add.s32 	%r99, %r98, %r121;
	ld.global.u32 	%r100, [%rd14+4];
	add.s32 	%r101, %r100, %r99;
	ld.global.u32 	%r102, [%rd14+8];
	add.s32 	%r103, %r102, %r101;
	ld.global.u32 	%r104, [%rd14+12];
	add.s32 	%r121, %r104, %r103;
	add.s32 	%r116, %r116, 4;
$L__BB4_13:
	setp.eq.s32 	%p9, %r27, 0;
	@%p9 bra 	$L__BB4_17;
	mul.wide.u32 	%rd15, %r116, 4;
	add.s64 	%rd7, %rd1, %rd15;
	ld.global.u32 	%r105, [%rd7];
	add.s32 	%r121, %r105, %r121;
	setp.eq.s32 	%p10, %r27, 1;
	@%p10 bra 	$L__BB4_17;
	ld.global.u32 	%r106, [%rd7+4];
	add.s32 	%r121, %r106, %r121;
	setp.eq.s32 	%p11, %r27, 2;
	@%p11 bra 	$L__BB4_17;
	ld.global.u32 	%r107, [%rd7+8];
	add.s32 	%r121, %r107, %r121;
$L__BB4_17:
	mul.wide.s32 	%rd16, %r108, 4;
	add.s64 	%rd17, %rd3, %rd16;
	st.global.u32 	[%rd17], %r121;
	add.s32 	%r108, %r108, %r3;
	setp.lt.s32 	%p12, %r108, 1000000;
	@%p12 bra 	$L__BB4_2;
$L__BB4_18:
	ret;

}
	// .globl	_Z10stencil_1dILi1000000ELi30EEvPiS0_
.visible .entry _Z10stencil_1dILi1000000ELi30EEvPiS0_(
	.param .u64 .ptr .align 1 _Z10stencil_1dILi1000000ELi30EEvPiS0__param_0,
	.param .u64 .ptr .align 1 _Z10stencil_1dILi1000000ELi30EEvPiS0__param_1
)
{
	.reg .pred 	%p<13>;
	.reg .b32 	%r<130>;
	.reg .b64 	%rd<19>;

	ld.param.u64 	%rd9, [_Z10stencil_1dILi1000000ELi30EEvPiS0__param_0];
	ld.param.u64 	%rd8, [_Z10stencil_1dILi1000000ELi30EEvPiS0__param_1];
	cvta.to.global.u64 	%rd1, %rd9;
	mov.u32 	%r38, %tid.x;
	mov.u32 	%r39, %ctaid.x;
	mov.u32 	%r1, %ntid.x;
	mad.lo.s32 	%r116, %r39, %r1, %r38;
	setp.gt.s32 	%p1, %r116, 999999;
	@%p1 bra 	$L__BB5_18;
	add.s64 	%rd2, %rd1, 32;
	mov.u32 	%r40, %nctaid.x;
	mul.lo.s32 	%r3, %r40, %r1;
	cvta.to.global.u64 	%rd3, %rd8;
$L__BB5_2:
	min.s32 	%r5, %r116, 999970;
	xor.b32  	%r6, %r5, 4;
	max.s32 	%r7, %r116, 30;
	sub.s32 	%r42, %r5, %r7;
	add.s32 	%r8, %r42, 60;
	add.s32 	%r124, %r7, -30;
	add.s32 	%r43, %r5, 30;
	setp.ge.s32 	%p2, %r124, %r43;
	mov.b32 	%r129, 0;
	@%p2 bra 	$L__BB5_17;
	add.s32 	%r47, %r42, 59;
	setp.lt.u32 	%p3, %r47, 15;
	mov.b32 	%r129, 0;
	@%p3 bra 	$L__BB5_7;
	and.b32  	%r49, %r8, -16;
	neg.s32 	%r118, %r49;
	mul.wide.u32 	%rd10, %r124, 4;
	add.s64 	%rd18, %rd2, %rd10;
	mov.b32 	%r129, 0;
	mov.u32 	%r117, %r7;
$L__BB5_5:
	.pragma "nounroll";
	ld.global.u32 	%r50, [%rd18+-32];
	add.s32 	%r51, %r50, %r129;
	ld.global.u32 	%r52, [%rd18+-28];
	add.s32 	%r53, %r52, %r51;
	ld.global.u32 	%r54, [%rd18+-24];
	add.s32 	%r55, %r54, %r53;
	ld.global.u32 	%r56, [%rd18+-20];
	add.s32 	%r57, %r56, %r55;
	ld.global.u32 	%r58, [%rd18+-16];
	add.s32 	%r59, %r58, %r57;
	ld.global.u32 	%r60, [%rd18+-12];
	add.s32 	%r61, %r60, %r59;
	ld.global.u32 	%r62, [%rd18+-8];
	add.s32 	%r63, %r62, %r61;
	ld.global.u32 	%r64, [%rd18+-4];
	add.s32 	%r65, %r64, %r63;
	ld.global.u32 	%r66, [%rd18];
	add.s32 	%r67, %r66, %r65;
	ld.global.u32 	%r68, [%rd18+4];
	add.s32 	%r69, %r68, %r67;
	ld.global.u32 	%r70, [%rd18+8];
	add.s32 	%r71, %r70, %r69;
	ld.global.u32 	%r72, [%rd18+12];
	add.s32 	%r73, %r72, %r71;
	ld.global.u32 	%r74, [%rd18+16];
	add.s32 	%r75, %r74, %r73;
	ld.global.u32 	%r76, [%rd18+20];
	add.s32 	%r77, %r76, %r75;
	ld.global.u32 	%r78, [%rd18+24];
	add.s32 	%r79, %r78, %r77;
	ld.global.u32 	%r80, [%rd18+28];
	add.s32 	%r129, %r80, %r79;
	add.s32 	%r118, %r118, 16;
	add.s32 	%r117, %r117, 16;
	add.s64 	%rd18, %rd18, 64;
	setp.ne.s32 	%p4, %r118, 0;
	@%p4 bra 	$L__BB5_5;
	add.s32 	%r124, %r117, -30;
$L__BB5_7:
	and.b32  	%r81, %r8, 15;
	setp.eq.s32 	%p5, %r81, 0;
	@%p5 bra 	$L__BB5_17;
	add.s32 	%r21, %r42, 12;
	and.b32  	%r84, %r21, 15;
	add.s32 	%r85, %r84, -1;
	setp.lt.u32 	%p6, %r85, 7;
	@%p6 bra 	$L__BB5_10;
	mul.wide.u32 	%rd11, %r124, 4;
	add.s64 	%rd12, %rd1, %rd11;
	ld.global.u32 	%r86, [%rd12];
	add.s32 	%r87, %r86, %r129;
	ld.global.u32 	%r88, [%rd12+4];
	add.s32 	%r89, %r88, %r87;
	ld.global.u32 	%r90, [%rd12+8];
	add.s32 	%r91, %r90, %r89;
	ld.global.u32 	%r92, [%rd12+12];
	add.s32 	%r93, %r92, %r91;
	ld.global.u32 	%r94, [%rd12+16];
	add.s32 	%r95, %r94, %r93;
	ld.global.u32 	%r96, [%rd12+20];
	add.s32 	%r97, %r96, %r95;
	ld.global.u32 	%r98, [%rd12+24];
	add.s32 	%r99, %r98, %r97;
	ld.global.u32 	%r100, [%rd12+28];
	add.s32 	%r129, %r100, %r99;
	add.s32 	%r124, %r124, 8;
$L__BB5_10:
	and.b32  	%r101, %r21, 7;
	setp.eq.s32 	%p7, %r101, 0;
	@%p7 bra 	$L__BB5_17;
	sub.s32 	%r103, %r6, %r7;
	and.b32  	%r27, %r103, 3;
	and.b32  	%r104, %r103, 7;
	add.s32 	%r105, %r104, -1;
	setp.lt.u32 	%p8, %r105, 3;
	@%p8 bra 	$L__BB5_13;
	mul.wide.u32 	%rd13, %r124, 4;
	add.s64 	%rd14, %rd1, %rd13;
	ld.global.u32 	%r106, [%rd14];
	add.s32 	%r107, %r106, %r129;
	ld.global.u32 	%r108, [%rd14+4];
	add.s32 	%r109, %r108, %r107;
	ld.global.u32 	%r110, [%rd14+8];
	add.s32 	%r111, %r110, %r109;
	ld.global.u32 	%r112, [%rd14+12];
	add.s32 	%r129, %r112, %r111;
	add.s32 	%r124, %r124, 4;
$L__BB5_13:
	setp.eq.s32 	%p9, %r27, 0;
	@%p9 bra 	$L__BB5_17;
	mul.wide.u32 	%rd15, %r124, 4;
	add.s64 	%rd7, %rd1, %rd15;
	ld.global.u32 	%r113, [%rd7];
	add.s32 	%r129, %r113, %r129;
	setp.eq.s32 	%p10, %r27, 1;
	@%p10 bra 	$L__BB5_17;
	ld.global.u32 	%r114, [%rd7+4];
	add.s32 	%r129, %r114, %r129;
	setp.eq.s32 	%p11, %r27, 2;
	@%p11 bra 	$L__BB5_17;
	ld.global.u32 	%r115, [%rd7+8];
	add.s32 	%r129, %r115, %r129;
$L__BB5_17:
	mul.wide.s32 	%rd16, %r116, 4;
	add.s64 	%rd17, %rd3, %rd16;
	st.global.u32 	[%rd17], %r129;
	add.s32 	%r116, %r116, %r3;
	setp.lt.s32 	%p12, %r116, 1000000;
	@%p12 bra 	$L__BB5_2;
$L__BB5_18:
	ret;

}
	// .globl	_Z10stencil_1dILi1000000ELi300EEvPiS0_
.visible .entry _Z10stencil_1dILi1000000ELi300EEvPiS0_(
	.param .u64 .ptr .align 1 _Z10stencil_1dILi1000000ELi300EEvPiS0__param_0,
	.param .u64 .ptr .align 1 _Z10stencil_1dILi1000000ELi300EEvPiS0__param_1
)
{
	.reg .pred 	%p<13>;
	.reg .b32 	%r<129>;
	.reg .b64 	%rd<19>;

	ld.param.u64 	%rd9, [_Z10stencil_1dILi1000000ELi300EEvPiS0__param_0];
	ld.param.u64 	%rd8, [_Z10stencil_1dILi1000000ELi300EEvPiS0__param_1];
	cvta.to.global.u64 	%rd1, %rd9;
	mov.u32 	%r37, %tid.x;
	mov.u32 	%r38, %ctaid.x;
	mov.u32 	%r1, %ntid.x;
	mad.lo.s32 	%r115, %r38, %r1, %r37;
	setp.gt.s32 	%p1, %r115, 999999;
	@%p1 bra 	$L__BB6_18;
	add.s64 	%rd2, %rd1, 32;
	mov.u32 	%r39, %nctaid.x;
	mul.lo.s32 	%r3, %r39, %r1;
	cvta.to.global.u64 	%rd3, %rd8;
$L__BB6_2:
	min.s32 	%r5, %r115, 999700;
	max.s32 	%r6, %r115, 300;
	sub.s32 	%r41, %r5, %r6;
	add.s32 	%r7, %r41, 600;
	add.s32 	%r123, %r6, -300;
	add.s32 	%r42, %r5, 300;
	setp.ge.s32 	%p2, %r123, %r42;
	mov.b32 	%r128, 0;
	@%p2 bra 	$L__BB6_17;
	add.s32 	%r46, %r41, 599;
	setp.lt.u32 	%p3, %r46, 15;
	mov.b32 	%r128, 0;
	@%p3 bra 	$L__BB6_7;
	and.b32  	%r48, %r7, -16;
	neg.s32 	%r116, %r48;
	mul.wide.u32 	%rd10, %r123, 4;
	add.s64 	%rd18, %rd2, %rd10;
	mov.b32 	%r128, 0;
	mov.u32 	%r117, %r6;
$L__BB6_5:
	.pragma "nounroll";
	ld.global.u32 	%r49, [%rd18+-32];
	add.s32 	%r50, %r49, %r128;
	ld.global.u32 	%r51, [%rd18+-28];
	add.s32 	%r52, %r51, %r50;
	ld.global.u32 	%r53, [%rd18+-24];
	add.s32 	%r54, %r53, %r52;
	ld.global.u32 	%r55, [%rd18+-20];
	add.s32 	%r56, %r55, %r54;
	ld.global.u32 	%r57, [%rd18+-16];
	add.s32 	%r58, %r57, %r56;
	ld.global.u32 	%r59, [%rd18+-12];
	add.s32 	%r60, %r59, %r58;
	ld.global.u32 	%r61, [%rd18+-8];
	add.s32 	%r62, %r61, %r60;
	ld.global.u32 	%r63, [%rd18+-4];
	add.s32 	%r64, %r63, %r62;
	ld.global.u32 	%r65, [%rd18];
	add.s32 	%r66, %r65, %r64;
	ld.global.u32 	%r67, [%rd18+4];
	add.s32 	%r68, %r67, %r66;
	ld.global.u32 	%r69, [%rd18+8];
	add.s32 	%r70, %r69, %r68;
	ld.global.u32 	%r71, [%rd18+12];
	add.s32 	%r72, %r71, %r70;
	ld.global.u32 	%r73, [%rd18+16];
	add.s32 	%r74, %r73, %r72;
	ld.global.u32 	%r75, [%rd18+20];
	add.s32 	%r76, %r75, %r74;
	ld.global.u32 	%r77, [%rd18+24];
	add.s32 	%r78, %r77, %r76;
	ld.global.u32 	%r79, [%rd18+28];
	add.s32 	%r128, %r79, %r78;
	add.s32 	%r117, %r117, 16;
	add.s32 	%r116, %r116, 16;
	add.s64 	%rd18, %rd18, 64;
	setp.ne.s32 	%p4, %r116, 0;
	@%p4 bra 	$L__BB6_5;
	add.s32 	%r123, %r117, -300;
$L__BB6_7:
	and.b32  	%r80, %r7, 15;
	setp.eq.s32 	%p5, %r80, 0;
	@%p5 bra 	$L__BB6_17;
	xor.b32  	%r82, %r5, 8;
	sub.s32 	%r20, %r82, %r6;
	and.b32  	%r83, %r20, 15;
	add.s32 	%r84, %r83, -1;
	setp.lt.u32 	%p6, %r84, 7;
	@%p6 bra 	$L__BB6_10;
	mul.wide.s32 	%rd11, %r123, 4;
	add.s64 	%rd12, %rd1, %rd11;
	ld.global.u32 	%r85, [%rd12];
	add.s32 	%r86, %r85, %r128;
	ld.global.u32 	%r87, [%rd12+4];
	add.s32 	%r88, %r87, %r86;
	ld.global.u32 	%r89, [%rd12+8];
	add.s32 	%r90, %r89, %r88;
	ld.global.u32 	%r91, [%rd12+12];
	add.s32 	%r92, %r91, %r90;
	ld.global.u32 	%r93, [%rd12+16];
	add.s32 	%r94, %r93, %r92;
	ld.global.u32 	%r95, [%rd12+20];
	add.s32 	%r96, %r95, %r94;
	ld.global.u32 	%r97, [%rd12+24];
	add.s32 	%r98, %r97, %r96;
	ld.global.u32 	%r99, [%rd12+28];
	add.s32 	%r128, %r99, %r98;
	add.s32 	%r123, %r123, 8;
$L__BB6_10:
	and.b32  	%r100, %r20, 7;
	setp.eq.s32 	%p7, %r100, 0;
	@%p7 bra 	$L__BB6_17;
	and.b32  	%r26, %r41, 3;
	and.b32  	%r103, %r41, 7;
	add.s32 	%r104, %r103, -1;
	setp.lt.u32 	%p8, %r104, 3;
	@%p8 bra 	$L__BB6_13;
	mul.wide.s32 	%rd13, %r123, 4;
	add.s64 	%rd14, %rd1, %rd13;
	ld.global.u32 	%r105, [%rd14];
	add.s32 	%r106, %r105, %r128;
	ld.global.u32 	%r107, [%rd14+4];
	add.s32 	%r108, %r107, %r106;
	ld.global.u32 	%r109, [%rd14+8];
	add.s32 	%r110, %r109, %r108;
	ld.global.u32 	%r111, [%rd14+12];
	add.s32 	%r128, %r111, %r110;
	add.s32 	%r123, %r123, 4;
$L__BB6_13:
	setp.eq.s32 	%p9, %r26, 0;
	@%p9 bra 	$L__BB6_17;
	mul.wide.s32 	%rd15, %r123, 4;
	add.s64 	%rd7, %rd1, %rd15;
	ld.global.u32 	%r112, [%rd7];
	add.s32 	%r128, %r112, %r128;
	setp.eq.s32 	%p10, %r26, 1;
	@%p10 bra 	$L__BB6_17;
	ld.global.u32 	%r113, [%rd7+4];
	add.s32 	%r128, %r113, %r128;
	setp.eq.s32 	%p11, %r26, 2;
	@%p11 bra 	$L__BB6_17;
	ld.global.u32 	%r114, [%rd7+8];
	add.s32 	%r128, %r114, %r128;
$L__BB6_17:
	mul.wide.s32 	%rd16, %r115, 4;
	add.s64 	%rd17, %rd3, %rd16;
	st.global.u32 	[%rd17], %r128;
	add.s32 	%r115, %r115, %r3;
	setp.lt.s32 	%p12, %r115, 1000000;
	@%p12 bra 	$L__BB6_2;
$L__BB6_18:
	ret;

}
	// .globl	_Z10stencil_1dILi1000000ELi3000EEvPiS0_
.visible .entry _Z10stencil_1dILi1000000ELi3000EEvPiS0_(
	.param .u64 .ptr .align 1 _Z10stencil_1dILi1000000ELi3000EEvPiS0__param_0,
	.param .u64 .ptr .align 1 _Z10stencil_1dILi1000000ELi3000EEvPiS0__param_1
)
{
	.reg .pred 	%p<13>;
	.reg .b32 	%r<124>;
	.reg .b64 	%rd<19>;

	ld.param.u64 	%rd9, [_Z10stencil_1dILi1000000ELi3000EEvPiS0__param_0];
	ld.param.u64 	%rd8, [_Z10stencil_1dILi1000000ELi3000EEvPiS0__param_1];
	cvta.to.global.u64 	%rd1, %rd9;
	mov.u32 	%r38, %tid.x;
	mov.u32 	%r39, %ctaid.x;
	mov.u32 	%r1, %ntid.x;
	mad.lo.s32 	%r110, %r39, %r1, %r38;
	setp.gt.s32 	%p1, %r110, 999999;
	@%p1 bra 	$L__BB7_18;
	add.s64 	%rd2, %rd1, 32;
	mov.u32 	%r40, %nctaid.x;
	mul.lo.s32 	%r3, %r40, %r1;
	cvta.to.global.u64 	%rd3, %rd8;
$L__BB7_2:
	min.s32 	%r5, %r110, 997000;
	max.s32 	%r112, %r110, 3000;
	sub.s32 	%r7, %r5, %r112;
	and.b32  	%r8, %r7, 7;
	add.s32 	%r9, %r7, 6000;
	add.s32 	%r118, %r112, -3000;
	add.s32 	%r42, %r5, 3000;
	setp.ge.s32 	%p2, %r118, %r42;
	mov.b32 	%r123, 0;
	@%p2 bra 	$L__BB7_17;
	add.s32 	%r46, %r7, 5999;
	setp.lt.u32 	%p3, %r46, 15;
	mov.b32 	%r123, 0;
	@%p3 bra 	$L__BB7_7;
	and.b32  	%r48, %r9, -16;
	neg.s32 	%r111, %r48;
	mul.wide.u32 	%rd10, %r118, 4;
	add.s64 	%rd18, %rd2, %rd10;
	mov.b32 	%r123, 0;
$L__BB7_5:
	.pragma "nounroll";
	ld.global.u32 	%r49, [%rd18+-32];
	add.s32 	%r50, %r49, %r123;
	ld.global.u32 	%r51, [%rd18+-28];
	add.s32 	%r52, %r51, %r50;
	ld.global.u32 	%r53, [%rd18+-24];
	add.s32 	%r54, %r53, %r52;
	ld.global.u32 	%r55, [%rd18+-20];
	add.s32 	%r56, %r55, %r54;
	ld.global.u32 	%r57, [%rd18+-16];
	add.s32 	%r58, %r57, %r56;
	ld.global.u32 	%r59, [%rd18+-12];
	add.s32 	%r60, %r59, %r58;
	ld.global.u32 	%r61, [%rd18+-8];
	add.s32 	%r62, %r61, %r60;
	ld.global.u32 	%r63, [%rd18+-4];
	add.s32 	%r64, %r63, %r62;
	ld.global.u32 	%r65, [%rd18];
	add.s32 	%r66, %r65, %r64;
	ld.global.u32 	%r67, [%rd18+4];
	add.s32 	%r68, %r67, %r66;
	ld.global.u32 	%r69, [%rd18+8];
	add.s32 	%r70, %r69, %r68;
	ld.global.u32 	%r71, [%rd18+12];
	add.s32 	%r72, %r71, %r70;
	ld.global.u32 	%r73, [%rd18+16];
	add.s32 	%r74, %r73, %r72;
	ld.global.u32 	%r75, [%rd18+20];
	add.s32 	%r76, %r75, %r74;
	ld.global.u32 	%r77, [%rd18+24];
	add.s32 	%r78, %r77, %r76;
	ld.global.u32 	%r79, [%rd18+28];
	add.s32 	%r123, %r79, %r78;
	add.s32 	%r112, %r112, 16;
	add.s32 	%r111, %r111, 16;
	add.s64 	%rd18, %rd18, 64;
	setp.ne.s32 	%p4, %r111, 0;
	@%p4 bra 	$L__BB7_5;
	add.s32 	%r118, %r112, -3000;
$L__BB7_7:
	and.b32  	%r80, %r9, 15;
	setp.eq.s32 	%p5, %r80, 0;
	@%p5 bra 	$L__BB7_17;
	and.b32  	%r82, %r7, 15;
	add.s32 	%r83, %r82, -1;
	setp.lt.u32 	%p6, %r83, 7;
	@%p6 bra 	$L__BB7_10;
	mul.wide.s32 	%rd11, %r118, 4;
	add.s64 	%rd12, %rd1, %rd11;
	ld.global.u32 	%r84, [%rd12];
	add.s32 	%r85, %r84, %r123;
	ld.global.u32 	%r86, [%rd12+4];
	add.s32 	%r87, %r86, %r85;
	ld.global.u32 	%r88, [%rd12+8];
	add.s32 	%r89, %r88, %r87;
	ld.global.u32 	%r90, [%rd12+12];
	add.s32 	%r91, %r90, %r89;
	ld.global.u32 	%r92, [%rd12+16];
	add.s32 	%r93, %r92, %r91;
	ld.global.u32 	%r94, [%rd12+20];
	add.s32 	%r95, %r94, %r93;
	ld.global.u32 	%r96, [%rd12+24];
	add.s32 	%r97, %r96, %r95;
	ld.global.u32 	%r98, [%rd12+28];
	add.s32 	%r123, %r98, %r97;
	add.s32 	%r118, %r118, 8;
$L__BB7_10:
	setp.eq.s32 	%p7, %r8, 0;
	@%p7 bra 	$L__BB7_17;
	and.b32  	%r27, %r7, 3;
	setp.lt.u32 	%p8, %r8, 4;
	@%p8 bra 	$L__BB7_13;
	mul.wide.s32 	%rd13, %r118, 4;
	add.s64 	%rd14, %rd1, %rd13;
	ld.global.u32 	%r100, [%rd14];
	add.s32 	%r101, %r100, %r123;
	ld.global.u32 	%r102, [%rd14+4];
	add.s32 	%r103, %r102, %r101;
	ld.global.u32 	%r104, [%rd14+8];
	add.s32 	%r105, %r104, %r103;
	ld.global.u32 	%r106, [%rd14+12];
	add.s32 	%r123, %r106, %r105;
	add.s32 	%r118, %r118, 4;
$L__BB7_13:
	setp.eq.s32 	%p9, %r27, 0;
	@%p9 bra 	$L__BB7_17;
	mul.wide.s32 	%rd15, %r118, 4;
	add.s64 	%rd7, %rd1, %rd15;
	ld.global.u32 	%r107, [%rd7];
	add.s32 	%r123, %r107, %r123;
	setp.eq.s32 	%p10, %r27, 1;
	@%p10 bra 	$L__BB7_17;
	ld.global.u32 	%r108, [%rd7+4];
	add.s32 	%r123, %r108, %r123;
	setp.eq.s32 	%p11, %r27, 2;
	@%p11 bra 	$L__BB7_17;
	ld.global.u32 	%r109, [%rd7+8];
	add.s32 	%r123, %r109, %r123;
$L__BB7_17:
	mul.wide.s32 	%rd16, %r110, 4;
	add.s64 	%rd17, %rd3, %rd16;
	st.global.u32 	[%rd17], %r123;
	add.s32 	%r110, %r110, %r3;
	setp.lt.s32 	%p12, %r110, 1000000;
	@%p12 bra 	$L__BB7_2;
$L__BB7_18:
	ret;

}


// ===== COMPILED SASS (sm_100) =====

	.target	sm_100

	.elftype	@"ET_EXEC"


//--------------------- .note.nv.tkinfo           --------------------------
	.section	.note.nv.tkinfo,"",@"SHT_NOTE"
	.sectionflags	@"SHF_NOTE_NV_TKINFO"
	.tkinfo
        /*0018*/ 	.word	0x00000002
        /*0030*/ 	.string	""
        /*0030*/ 	.string	"ptxas"
        /*0030*/ 	.string	"Cuda compilation tools, release 13.0, V13.0.88"
        /*0030*/ 	.string	"Build cuda_13.0.r13.0/compiler.36424714_0"
        /*0030*/ 	.string	"-arch sm_100 -m 64 "



//--------------------- .note.nv.cuinfo           --------------------------
	.section	.note.nv.cuinfo,"",@"SHT_NOTE"
	.sectionflags	@"SHF_NOTE_NV_CUINFO"
        /*0018*/ 	.short	0x0002
        /*001a*/ 	.short	0x0064
        /*001c*/ 	.short	0x0082
	.zero		2


//--------------------- .nv.info                  --------------------------
	.section	.nv.info,"",@"SHT_CUDA_INFO"
	.align	4


	//----- nvinfo : EIATTR_REGCOUNT
	.align		4
        /*0000*/ 	.byte	0x04, 0x2f
        /*0002*/ 	.short	(.L_1 - .L_0)
	.align		4
.L_0:
        /*0004*/ 	.word	index@(_Z10stencil_1dILi1000ELi3EEvPiS0_)
        /*0008*/ 	.word	0x0000001d


	//----- nvinfo : EIATTR_FRAME_SIZE
	.align		4
.L_1:
        /*000c*/ 	.byte	0x04, 0x11
        /*000e*/ 	.short	(.L_3 - .L_2)
	.align		4
.L_2:
        /*0010*/ 	.word	index@(_Z10stencil_1dILi1000ELi3EEvPiS0_)
        /*0014*/ 	.word	0x00000000


	//----- nvinfo : EIATTR_REGCOUNT
	.align		4
.L_3:
        /*0018*/ 	.byte	0x04, 0x2f
        /*001a*/ 	.short	(.L_5 - .L_4)
	.align		4
.L_4:
        /*001c*/ 	.word	index@(_Z10stencil_1dILi1000ELi30EEvPiS0_)
        /*0020*/ 	.word	0x0000001c


	//----- nvinfo : EIATTR_FRAME_SIZE
	.align		4
.L_5:
        /*0024*/ 	.byte	0x04, 0x11
        /*0026*/ 	.short	(.L_7 - .L_6)
	.align		4
.L_6:
        /*0028*/ 	.word	index@(_Z10stencil_1dILi1000ELi30EEvPiS0_)
        /*002c*/ 	.word	0x00000000


	//----- nvinfo : EIATTR_REGCOUNT
	.align		4
.L_7:
        /*0030*/ 	.byte	0x04, 0x2f
        /*0032*/ 	.short	(.L_9 - .L_8)
	.align		4
.L_8:
        /*0034*/ 	.word	index@(_Z10stencil_1dILi1000ELi300EEvPiS0_)
        /*0038*/ 	.word	0x0000001c


	//----- nvinfo : EIATTR_FRAME_SIZE
	.align		4
.L_9:
        /*003c*/ 	.byte	0x04, 0x11
        /*003e*/ 	.short	(.L_11 - .L_10)
	.align		4
.L_10:
        /*0040*/ 	.word	index@(_Z10stencil_1dILi1000ELi300EEvPiS0_)
        /*0044*/ 	.word	0x00000000


	//----- nvinfo : EIATTR_REGCOUNT
	.align		4
.L_11:
        /*0048*/ 	.byte	0x04, 0x2f
        /*004a*/ 	.short	(.L_13 - .L_12)
	.align		4
.L_12:
        /*004c*/ 	.word	index@(_Z10stencil_1dILi1000ELi3000EEvPiS0_)
        /*0050*/ 	.word	0x0000001b


	//----- nvinfo : EIATTR_FRAME_SIZE
	.align		4
.L_13:
        /*0054*/ 	.byte	0x04, 0x11
        /*0056*/ 	.short	(.L_15 - .L_14)
	.align		4
.L_14:
        /*0058*/ 	.word	index@(_Z10stencil_1dILi1000ELi3000EEvPiS0_)
        /*005c*/ 	.word	0x00000000


	//----- nvinfo : EIATTR_REGCOUNT
	.align		4
.L_15:
        /*0060*/ 	.byte	0x04, 0x2f
        /*0062*/ 	.short	(.L_17 - .L_16)
	.align		4
.L_16:
        /*0064*/ 	.word	index@(_Z10stencil_1dILi1000000ELi3EEvPiS0_)
        /*0068*/ 	.word	0x0000001d


	//----- nvinfo : EIATTR_FRAME_SIZE
	.align		4
.L_17:
        /*006c*/ 	.byte	0x04, 0x11
        /*006e*/ 	.short	(.L_19 - .L_18)
	.align		4
.L_18:
        /*0070*/ 	.word	index@(_Z10stencil_1dILi1000000ELi3EEvPiS0_)
        /*0074*/ 	.word	0x00000000


	//----- nvinfo : EIATTR_REGCOUNT
	.align		4
.L_19:
        /*0078*/ 	.byte	0x04, 0x2f
        /*007a*/ 	.short	(.L_21 - .L_20)
	.align		4
.L_20:
        /*007c*/ 	.word	index@(_Z10stencil_1dILi1000000ELi30EEvPiS0_)
        /*0080*/ 	.word	0x0000001c


	//----- nvinfo : EIATTR_FRAME_SIZE
	.align		4
.L_21:
        /*0084*/ 	.byte	0x04, 0x11
        /*0086*/ 	.short	(.L_23 - .L_22)
	.align		4
.L_22:
        /*0088*/ 	.word	index@(_Z10stencil_1dILi1000000ELi30EEvPiS0_)
        /*008c*/ 	.word	0x00000000


	//----- nvinfo : EIATTR_REGCOUNT
	.align		4
.L_23:
        /*0090*/ 	.byte	0x04, 0x2f
        /*0092*/ 	.short	(.L_25 - .L_24)
	.align		4
.L_24:
        /*0094*/ 	.word	index@(_Z10stencil_1dILi1000000ELi300EEvPiS0_)
        /*0098*/ 	.word	0x0000001c


	//----- nvinfo : EIATTR_FRAME_SIZE
	.align		4
.L_25:
        /*009c*/ 	.byte	0x04, 0x11
        /*009e*/ 	.short	(.L_27 - .L_26)
	.align		4
.L_26:
        /*00a0*/ 	.word	index@(_Z10stencil_1dILi1000000ELi300EEvPiS0_)
        /*00a4*/ 	.word	0x00000000


	//----- nvinfo : EIATTR_REGCOUNT
	.align		4
.L_27:
        /*00a8*/ 	.byte	0x04, 0x2f
        /*00aa*/ 	.short	(.L_29 - .L_28)
	.align		4
.L_28:
        /*00ac*/ 	.word	index@(_Z10stencil_1dILi1000000ELi3000EEvPiS0_)
        /*00b0*/ 	.word	0x0000001d


	//----- nvinfo : EIATTR_FRAME_SIZE
	.align		4
.L_29:
        /*00b4*/ 	.byte	0x04, 0x11
        /*00b6*/ 	.short	(.L_31 - .L_30)
	.align		4
.L_30:
        /*00b8*/ 	.word	index@(_Z10stencil_1dILi1000000ELi3000EEvPiS0_)
        /*00bc*/ 	.word	0x00000000


	//----- nvinfo : EIATTR_MIN_STACK_SIZE
	.align		4
.L_31:
        /*00c0*/ 	.byte	0x04, 0x12
        /*00c2*/ 	.short	(.L_33 - .L_32)
	.align		4
.L_32:
        /*00c4*/ 	.word	index@(_Z10stencil_1dILi1000000ELi3000EEvPiS0_)
        /*00c8*/ 	.word	0x00000000


	//----- nvinfo : EIATTR_MIN_STACK_SIZE
	.align		4
.L_33:
        /*00cc*/ 	.byte	0x04, 0x12
        /*00ce*/ 	.short	(.L_35 - .L_34)
	.align		4
.L_34:
        /*00d0*/ 	.word	index@(_Z10stencil_1dILi1000000ELi300EEvPiS0_)
        /*00d4*/ 	.word	0x00000000


	//----- nvinfo : EIATTR_MIN_STACK_SIZE
	.align		4
.L_35:
        /*00d8*/ 	.byte	0x04, 0x12
        /*00da*/ 	.short	(.L_37 - .L_36)
	.align		4
.L_36:
        /*00dc*/ 	.word	index@(_Z10stencil_1dILi1000000ELi30EEvPiS0_)
        /*00e0*/ 	.word	0x00000000


	//----- nvinfo : EIATTR_MIN_STACK_SIZE
	.align		4
.L_37:
        /*00e4*/ 	.byte	0x04, 0x12
        /*00e6*/ 	.short	(.L_39 - .L_38)
	.align		4
.L_38:
        /*00e8*/ 	.word	index@(_Z10stencil_1dILi1000000ELi3EEvPiS0_)
        /*00ec*/ 	.word	0x00000000


	//----- nvinfo : EIATTR_MIN_STACK_SIZE
	.align		4
.L_39:
        /*00f0*/ 	.byte	0x04, 0x12
        /*00f2*/ 	.short	(.L_41 - .L_40)
	.align		4
.L_40:
        /*00f4*/ 	.word	index@(_Z10stencil_1dILi1000ELi3000EEvPiS0_)
        /*00f8*/ 	.word	0x00000000


	//----- nvinfo : EIATTR_MIN_STACK_SIZE
	.align		4
.L_41:
        /*00fc*/ 	.byte	0x04, 0x12
        /*00fe*/ 	.short	(.L_43 - .L_42)
	.align		4
.L_42:
        /*0100*/ 	.word	index@(_Z10stencil_1dILi1000ELi300EEvPiS0_)
        /*0104*/ 	.word	0x00000000


	//----- nvinfo : EIATTR_MIN_STACK_SIZE
	.align		4
.L_43:
        /*0108*/ 	.byte	0x04, 0x12
        /*010a*/ 	.short	(.L_45 - .L_44)
	.align		4
.L_44:
        /*010c*/ 	.word	index@(_Z10stencil_1dILi1000ELi30EEvPiS0_)
        /*0110*/ 	.word	0x00000000


	//----- nvinfo : EIATTR_MIN_STACK_SIZE
	.align		4
.L_45:
        /*0114*/ 	.byte	0x04, 0x12
        /*0116*/ 	.short	(.L_47 - .L_46)
	.align		4
.L_46:
        /*0118*/ 	.word	index@(_Z10stencil_1dILi1000ELi3EEvPiS0_)
        /*011c*/ 	.word	0x00000000
.L_47:


//--------------------- .nv.compat                --------------------------
	.section	.nv.compat,"",@"SHT_CUDA_COMPAT_INFO"
	.align	4
        /*0000*/ 	.byte	0x02, 0x09, 0x00, 0x00, 0x02, 0x02, 0x01, 0x00, 0x02, 0x05, 0x05, 0x00, 0x03, 0x07, 0x01, 0x01
        /*0010*/ 	.byte	0x02, 0x03, 0x00, 0x00, 0x02, 0x06, 0x01, 0x00, 0x04, 0x0b, 0x08, 0x00, 0x09, 0x00, 0x00, 0x00
        /*0020*/ 	.byte	0x00, 0x00, 0x00, 0x00


//--------------------- .nv.info._Z10stencil_1dILi1000000ELi3000EEvPiS0_ --------------------------
	.section	.nv.info._Z10stencil_1dILi1000000ELi3000EEvPiS0_,"",@"SHT_CUDA_INFO"
	.sectionflags	@""
	.align	4


	//----- nvinfo : EIATTR_CUDA_API_VERSION
	.align		4
        /*0000*/ 	.byte	0x04, 0x37
        /*0002*/ 	.short	(.L_49 - .L_48)
.L_48:
        /*0004*/ 	.word	0x00000082


	//----- nvinfo : EIATTR_KPARAM_INFO
	.align		4
.L_49:
        /*0008*/ 	.byte	0x04, 0x17
        /*000a*/ 	.short	(.L_51 - .L_50)
.L_50:
        /*000c*/ 	.word	0x00000000
        /*0010*/ 	.short	0x0001
        /*0012*/ 	.short	0x0008
        /*0014*/ 	.byte	0x00, 0xf5, 0x21, 0x00


	//----- nvinfo : EIATTR_KPARAM_INFO
	.align		4
.L_51:
        /*0018*/ 	.byte	0x04, 0x17
        /*001a*/ 	.short	(.L_53 - .L_52)
.L_52:
        /*001c*/ 	.word	0x00000000
        /*0020*/ 	.short	0x0000
        /*0022*/ 	.short	0x0000
        /*0024*/ 	.byte	0x00, 0xf5, 0x21, 0x00


	//----- nvinfo : EIATTR_SPARSE_MMA_MASK
	.align		4
.L_53:
        /*0028*/ 	.byte	0x03, 0x50
        /*002a*/ 	.short	0x0000


	//----- nvinfo : EIATTR_MAXREG_COUNT
	.align		4
        /*002c*/ 	.byte	0x03, 0x1b
        /*002e*/ 	.short	0x00ff


	//----- nvinfo : EIATTR_MERCURY_ISA_VERSION
	.align		4
        /*0030*/ 	.byte	0x03, 0x5f
        /*0032*/ 	.short	0x0101


	//----- nvinfo : EIATTR_VRC_CTA_INIT_COUNT
	.align		4
        /*0034*/ 	.byte	0x02, 0x4a
	.zero		1
	.zero		1


	//----- nvinfo : EIATTR_EXIT_INSTR_OFFSETS
	.align		4
        /*0038*/ 	.byte	0x04, 0x1c
        /*003a*/ 	.short	(.L_55 - .L_54)


	//   ....[0]....
.L_54:
        /*003c*/ 	.word	0x00000060


	//   ....[1]....
        /*0040*/ 	.word	0x00000810


	//----- nvinfo : EIATTR_CRS_STACK_SIZE
	.align		4
.L_55:
        /*0044*/ 	.byte	0x04, 0x1e
        /*0046*/ 	.short	(.L_57 - .L_56)
.L_56:
        /*0048*/ 	.word	0x00000000


	//----- nvinfo : EIATTR_CBANK_PARAM_SIZE
	.align		4
.L_57:
        /*004c*/ 	.byte	0x03, 0x19
        /*004e*/ 	.short	0x0010


	//----- nvinfo : EIATTR_PARAM_CBANK
	.align		4
        /*0050*/ 	.byte	0x04, 0x0a
        /*0052*/ 	.short	(.L_59 - .L_58)
	.align		4
.L_58:
        /*0054*/ 	.word	index@(.nv.constant0._Z10stencil_1dILi1000000ELi3000EEvPiS0_)
        /*0058*/ 	.short	0x0380
        /*005a*/ 	.short	0x0010


	//----- nvinfo : EIATTR_SW_WAR
	.align		4
.L_59:
        /*005c*/ 	.byte	0x04, 0x36
        /*005e*/ 	.short	(.L_61 - .L_60)
.L_60:
        /*0060*/ 	.word	0x00000008
.L_61:


//--------------------- .nv.info._Z10stencil_1dILi1000000ELi300EEvPiS0_ --------------------------
	.section	.nv.info._Z10stencil_1dILi1000000ELi300EEvPiS0_,"",@"SHT_CUDA_INFO"
	.sectionflags	@""
	.align	4


	//----- nvinfo : EIATTR_CUDA_API_VERSION
	.align		4
        /*0000*/ 	.byte	0x04, 0x37
        /*0002*/ 	.short	(.L_63 - .L_62)
.L_62:
        /*0004*/ 	.word	0x00000082


	//----- nvinfo : EIATTR_KPARAM_INFO
	.align		4
.L_63:
        /*0008*/ 	.byte	0x04, 0x17
        /*000a*/ 	.short	(.L_65 - .L_64)
.L_64:
        /*000c*/ 	.word	0x00000000
        /*0010*/ 	.short	0x0001
        /*0012*/ 	.short	0x0008
        /*0014*/ 	.byte	0x00, 0xf5, 0x21, 0x00


	//----- nvinfo : EIATTR_KPARAM_INFO
	.align		4
.L_65:
        /*0018*/ 	.byte	0x04, 0x17
        /*001a*/ 	.short	(.L_67 - .L_66)
.L_66:
        /*001c*/ 	.word	0x00000000
        /*0020*/ 	.short	0x0000
        /*0022*/ 	.short	0x0000
        /*0024*/ 	.byte	0x00, 0xf5, 0x21, 0x00


	//----- nvinfo : EIATTR_SPARSE_MMA_MASK
	.align		4
.L_67:
        /*0028*/ 	.byte	0x03, 0x50
        /*002a*/ 	.short	0x0000


	//----- nvinfo : EIATTR_MAXREG_COUNT
	.align		4
        /*002c*/ 	.byte	0x03, 0x1b
        /*002e*/ 	.short	0x00ff


	//----- nvinfo : EIATTR_MERCURY_ISA_VERSION
	.align		4
        /*0030*/ 	.byte	0x03, 0x5f
        /*0032*/ 	.short	0x0101


	//----- nvinfo : EIATTR_VRC_CTA_INIT_COUNT
	.align		4
        /*0034*/ 	.byte	0x02, 0x4a
	.zero		1
	.zero		1


	//----- nvinfo : EIATTR_EXIT_INSTR_OFFSETS
	.align		4
        /*0038*/ 	.byte	0x04, 0x1c
        /*003a*/ 	.short	(.L_69 - .L_68)


	//   ....[0]....
.L_68:
        /*003c*/ 	.word	0x00000060


	//   ....[1]....
        /*0040*/ 	.word	0x00000840


	//----- nvinfo : EIATTR_CRS_STACK_SIZE
	.align		4
.L_69:
        /*0044*/ 	.byte	0x04, 0x1e
        /*0046*/ 	.short	(.L_71 - .L_70)
.L_70:
        /*0048*/ 	.word	0x00000000


	//----- nvinfo : EIATTR_CBANK_PARAM_SIZE
	.align		4
.L_71:
        /*004c*/ 	.byte	0x03, 0x19
        /*004e*/ 	.short	0x0010


	//----- nvinfo : EIATTR_PARAM_CBANK
	.align		4
        /*0050*/ 	.byte	0x04, 0x0a
        /*0052*/ 	.short	(.L_73 - .L_72)
	.align		4
.L_72:
        /*0054*/ 	.word	index@(.nv.constant0._Z10stencil_1dILi1000000ELi300EEvPiS0_)
        /*0058*/ 	.short	0x0380
        /*005a*/ 	.short	0x0010


	//----- nvinfo : EIATTR_SW_WAR
	.align		4
.L_73:
        /*005c*/ 	.byte	0x04, 0x36
        /*005e*/ 	.short	(.L_75 - .L_74)
.L_74:
        /*0060*/ 	.word	0x00000008
.L_75:


//--------------------- .nv.info._Z10stencil_1dILi1000000ELi30EEvPiS0_ --------------------------
	.section	.nv.info._Z10stencil_1dILi1000000ELi30EEvPiS0_,"",@"SHT_CUDA_INFO"
	.sectionflags	@""
	.align	4


	//----- nvinfo : EIATTR_CUDA_API_VERSION
	.align		4
        /*0000*/ 	.byte	0x04, 0x37
        /*0002*/ 	.short	(.L_77 - .L_76)
.L_76:
        /*0004*/ 	.word	0x00000082


	//----- nvinfo : EIATTR_KPARAM_INFO
	.align		4
.L_77:
        /*0008*/ 	.byte	0x04, 0x17
        /*000a*/ 	.short	(.L_79 - .L_78)
.L_78:
        /*000c*/ 	.word	0x00000000
        /*0010*/ 	.short	0x0001
        /*0012*/ 	.short	0x0008
        /*0014*/ 	.byte	0x00, 0xf5, 0x21, 0x00


	//----- nvinfo : EIATTR_KPARAM_INFO
	.align		4
.L_79:
        /*0018*/ 	.byte	0x04, 0x17
        /*001a*/ 	.short	(.L_81 - .L_80)
.L_80:
        /*001c*/ 	.word	0x00000000
        /*0020*/ 	.short	0x0000
        /*0022*/ 	.short	0x0000
        /*0024*/ 	.byte	0x00, 0xf5, 0x21, 0x00


	//----- nvinfo : EIATTR_SPARSE_MMA_MASK
	.align		4
.L_81:
        /*0028*/ 	.byte	0x03, 0x50
        /*002a*/ 	.short	0x0000


	//----- nvinfo : EIATTR_MAXREG_COUNT
	.align		4
        /*002c*/ 	.byte	0x03, 0x1b
        /*002e*/ 	.short	0x00ff


	//----- nvinfo : EIATTR_MERCURY_ISA_VERSION
	.align		4
        /*0030*/ 	.byte	0x03, 0x5f
        /*0032*/ 	.short	0x0101


	//----- nvinfo : EIATTR_VRC_CTA_INIT_COUNT
	.align		4
        /*0034*/ 	.byte	0x02, 0x4a
	.zero		1
	.zero		1


	//----- nvinfo : EIATTR_EXIT_INSTR_OFFSETS
	.align		4
        /*0038*/ 	.byte	0x04, 0x1c
        /*003a*/ 	.short	(.L_83 - .L_82)


	//   ....[0]....
.L_82:
        /*003c*/ 	.word	0x00000060


	//   ....[1]....
        /*0040*/ 	.word	0x00000850


	//----- nvinfo : EIATTR_CRS_STACK_SIZE
	.align		4
.L_83:
        /*0044*/ 	.byte	0x04, 0x1e
        /*0046*/ 	.short	(.L_85 - .L_84)
.L_84:
        /*0048*/ 	.word	0x00000000


	//----- nvinfo : EIATTR_CBANK_PARAM_SIZE
	.align		4
.L_85:
        /*004c*/ 	.byte	0x03, 0x19
        /*004e*/ 	.short	0x0010


	//----- nvinfo : EIATTR_PARAM_CBANK
	.align		4
        /*0050*/ 	.byte	0x04, 0x0a
        /*0052*/ 	.short	(.L_87 - .L_86)
	.align		4
.L_86:
        /*0054*/ 	.word	index@(.nv.constant0._Z10stencil_1dILi1000000ELi30EEvPiS0_)
        /*0058*/ 	.short	0x0380
        /*005a*/ 	.short	0x0010


	//----- nvinfo : EIATTR_SW_WAR
	.align		4
.L_87:
        /*005c*/ 	.byte	0x04, 0x36
        /*005e*/ 	.short	(.L_89 - .L_88)
.L_88:
        /*0060*/ 	.word	0x00000008
.L_89:


//--------------------- .nv.info._Z10stencil_1dILi1000000ELi3EEvPiS0_ --------------------------
	.section	.nv.info._Z10stencil_1dILi1000000ELi3EEvPiS0_,"",@"SHT_CUDA_INFO"
	.sectionflags	@""
	.align	4


	//----- nvinfo : EIATTR_CUDA_API_VERSION
	.align		4
        /*0000*/ 	.byte	0x04, 0x37
        /*0002*/ 	.short	(.L_91 - .L_90)
.L_90:
        /*0004*/ 	.word	0x00000082


	//----- nvinfo : EIATTR_KPARAM_INFO
	.align		4
.L_91:
        /*0008*/ 	.byte	0x04, 0x17
        /*000a*/ 	.short	(.L_93 - .L_92)
.L_92:
        /*000c*/ 	.word	0x00000000
        /*0010*/ 	.short	0x0001
        /*0012*/ 	.short	0x0008
        /*0014*/ 	.byte	0x00, 0xf5, 0x21, 0x00


	//----- nvinfo : EIATTR_KPARAM_INFO
	.align		4
.L_93:
        /*0018*/ 	.byte	0x04, 0x17
        /*001a*/ 	.short	(.L_95 - .L_94)
.L_94:
        /*001c*/ 	.word	0x00000000
        /*0020*/ 	.short	0x0000
        /*0022*/ 	.short	0x0000
        /*0024*/ 	.byte	0x00, 0xf5, 0x21, 0x00


	//----- nvinfo : EIATTR_SPARSE_MMA_MASK
	.align		4
.L_95:
        /*0028*/ 	.byte	0x03, 0x50
        /*002a*/ 	.short	0x0000


	//----- nvinfo : EIATTR_MAXREG_COUNT
	.align		4
        /*002c*/ 	.byte	0x03, 0x1b
        /*002e*/ 	.short	0x00ff


	//----- nvinfo : EIATTR_MERCURY_ISA_VERSION
	.align		4
        /*0030*/ 	.byte	0x03, 0x5f
        /*0032*/ 	.short	0x0101


	//----- nvinfo : EIATTR_VRC_CTA_INIT_COUNT
	.align		4
        /*0034*/ 	.byte	0x02, 0x4a
	.zero		1
	.zero		1


	//----- nvinfo : EIATTR_EXIT_INSTR_OFFSETS
	.align		4
        /*0038*/ 	.byte	0x04, 0x1c
        /*003a*/ 	.short	(.L_97 - .L_96)


	//   ....[0]....
.L_96:
        /*003c*/ 	.word	0x00000060


	//   ....[1]....
        /*0040*/ 	.word	0x000007e0


	//----- nvinfo : EIATTR_CRS_STACK_SIZE
	.align		4
.L_97:
        /*0044*/ 	.byte	0x04, 0x1e
        /*0046*/ 	.short	(.L_99 - .L_98)
.L_98:
        /*0048*/ 	.word	0x00000000


	//----- nvinfo : EIATTR_CBANK_PARAM_SIZE
	.align		4
.L_99:
        /*004c*/ 	.byte	0x03, 0x19
        /*004e*/ 	.short	0x0010


	//----- nvinfo : EIATTR_PARAM_CBANK
	.align		4
        /*0050*/ 	.byte	0x04, 0x0a
        /*0052*/ 	.short	(.L_101 - .L_100)
	.align		4
.L_100:
        /*0054*/ 	.word	index@(.nv.constant0._Z10stencil_1dILi1000000ELi3EEvPiS0_)
        /*0058*/ 	.short	0x0380
        /*005a*/ 	.short	0x0010


	//----- nvinfo : EIATTR_SW_WAR
	.align		4
.L_101:
        /*005c*/ 	.byte	0x04, 0x36
        /*005e*/ 	.short	(.L_103 - .L_102)
.L_102:
        /*0060*/ 	.word	0x00000008
.L_103:


//--------------------- .nv.info._Z10stencil_1dILi1000ELi3000EEvPiS0_ --------------------------
	.section	.nv.info._Z10stencil_1dILi1000ELi3000EEvPiS0_,"",@"SHT_CUDA_INFO"
	.sectionflags	@""
	.align	4


	//----- nvinfo : EIATTR_CUDA_API_VERSION
	.align		4
        /*0000*/ 	.byte	0x04, 0x37
        /*0002*/ 	.short	(.L_105 - .L_104)
.L_104:
        /*0004*/ 	.word	0x00000082


	//----- nvinfo : EIATTR_KPARAM_INFO
	.align		4
.L_105:
        /*0008*/ 	.byte	0x04, 0x17
        /*000a*/ 	.short	(.L_107 - .L_106)
.L_106:
        /*000c*/ 	.word	0x00000000
        /*0010*/ 	.short	0x0001
        /*0012*/ 	.short	0x0008
        /*0014*/ 	.byte	0x00, 0xf5, 0x21, 0x00


	//----- nvinfo : EIATTR_KPARAM_INFO
	.align		4
.L_107:
        /*0018*/ 	.byte	0x04, 0x17
        /*001a*/ 	.short	(.L_109 - .L_108)
.L_108:
        /*001c*/ 	.word	0x00000000
        /*0020*/ 	.short	0x0000
        /*0022*/ 	.short	0x0000
        /*0024*/ 	.byte	0x00, 0xf5, 0x21, 0x00


	//----- nvinfo : EIATTR_SPARSE_MMA_MASK
	.align		4
.L_109:
        /*0028*/ 	.byte	0x03, 0x50
        /*002a*/ 	.short	0x0000


	//----- nvinfo : EIATTR_MAXREG_COUNT
	.align		4
        /*002c*/ 	.byte	0x03, 0x1b
        /*002e*/ 	.short	0x00ff


	//----- nvinfo : EIATTR_MERCURY_ISA_VERSION
	.align		4
        /*0030*/ 	.byte	0x03, 0x5f
        /*0032*/ 	.short	0x0101


	//----- nvinfo : EIATTR_VRC_CTA_INIT_COUNT
	.align		4
        /*0034*/ 	.byte	0x02, 0x4a
	.zero		1
	.zero		1


	//----- nvinfo : EIATTR_EXIT_INSTR_OFFSETS
	.align		4
        /*0038*/ 	.byte	0x04, 0x1c
        /*003a*/ 	.short	(.L_111 - .L_110)


	//   ....[0]....
.L_110:
        /*003c*/ 	.word	0x00000060


	//   ....[1]....
        /*0040*/ 	.word	0x000007a0


	//----- nvinfo : EIATTR_CRS_STACK_SIZE
	.align		4
.L_111:
        /*0044*/ 	.byte	0x04, 0x1e
        /*0046*/ 	.short	(.L_113 - .L_112)
.L_112:
        /*0048*/ 	.word	0x00000000


	//----- nvinfo : EIATTR_CBANK_PARAM_SIZE
	.align		4
.L_113:
        /*004c*/ 	.byte	0x03, 0x19
        /*004e*/ 	.short	0x0010


	//----- nvinfo : EIATTR_PARAM_CBANK
	.align		4
        /*0050*/ 	.byte	0x04, 0x0a
        /*0052*/ 	.short	(.L_115 - .L_114)
	.align		4
.L_114:
        /*0054*/ 	.word	index@(.nv.constant0._Z10stencil_1dILi1000ELi3000EEvPiS0_)
        /*0058*/ 	.short	0x0380
        /*005a*/ 	.short	0x0010


	//----- nvinfo : EIATTR_SW_WAR
	.align		4
.L_115:
        /*005c*/ 	.byte	0x04, 0x36
        /*005e*/ 	.short	(.L_117 - .L_116)
.L_116:
        /*0060*/ 	.word	0x00000008
.L_117:


//--------------------- .nv.info._Z10stencil_1dILi1000ELi300EEvPiS0_ --------------------------
	.section	.nv.info._Z10stencil_1dILi1000ELi300EEvPiS0_,"",@"SHT_CUDA_INFO"
	.sectionflags	@""
	.align	4


	//----- nvinfo : EIATTR_CUDA_API_VERSION
	.align		4
        /*0000*/ 	.byte	0x04, 0x37
        /*0002*/ 	.short	(.L_119 - .L_118)
.L_118:
        /*0004*/ 	.word	0x00000082


	//----- nvinfo : EIATTR_KPARAM_INFO
	.align		4
.L_119:
        /*0008*/ 	.byte	0x04, 0x17
        /*000a*/ 	.short	(.L_121 - .L_120)
.L_120:
        /*000c*/ 	.word	0x00000000
        /*0010*/ 	.short	0x0001
        /*0012*/ 	.short	0x0008
        /*0014*/ 	.byte	0x00, 0xf5, 0x21, 0x00


	//----- nvinfo : EIATTR_KPARAM_INFO
	.align		4
.L_121:
        /*0018*/ 	.byte	0x04, 0x17
        /*001a*/ 	.short	(.L_123 - .L_122)
.L_122:
        /*001c*/ 	.word	0x00000000
        /*0020*/ 	.short	0x0000
        /*0022*/ 	.short	0x0000
        /*0024*/ 	.byte	0x00, 0xf5, 0x21, 0x00


	//----- nvinfo : EIATTR_SPARSE_MMA_MASK
	.align		4
.L_123:
        /*0028*/ 	.byte	0x03, 0x50
        /*002a*/ 	.short	0x0000


	//----- nvinfo : EIATTR_MAXREG_COUNT
	.align		4
        /*002c*/ 	.byte	0x03, 0x1b
        /*002e*/ 	.short	0x00ff


	//----- nvinfo : EIATTR_MERCURY_ISA_VERSION
	.align		4
        /*0030*/ 	.byte	0x03, 0x5f
        /*0032*/ 	.short	0x0101


	//----- nvinfo : EIATTR_VRC_CTA_INIT_COUNT
	.align		4
        /*0034*/ 	.byte	0x02, 0x4a
	.zero		1
	.zero		1


	//----- nvinfo : EIATTR_EXIT_INSTR_OFFSETS
	.align		4
        /*0038*/ 	.byte	0x04, 0x1c
        /*003a*/ 	.short	(.L_125 - .L_124)


	//   ....[0]....
.L_124:
        /*003c*/ 	.word	0x00000060


	//   ....[1]....
        /*0040*/ 	.word	0x00000840


	//----- nvinfo : EIATTR_CRS_STACK_SIZE
	.align		4
.L_125:
        /*0044*/ 	.byte	0x04, 0x1e
        /*0046*/ 	.short	(.L_127 - .L_126)
.L_126:
        /*0048*/ 	.word	0x00000000


	//----- nvinfo : EIATTR_CBANK_PARAM_SIZE
	.align		4
.L_127:
        /*004c*/ 	.byte	0x03, 0x19
        /*004e*/ 	.short	0x0010


	//----- nvinfo : EIATTR_PARAM_CBANK
	.align		4
        /*0050*/ 	.byte	0x04, 0x0a
        /*0052*/ 	.short	(.L_129 - .L_128)
	.align		4
.L_128:
        /*0054*/ 	.word	index@(.nv.constant0._Z10stencil_1dILi1000ELi300EEvPiS0_)
        /*0058*/ 	.short	0x0380
        /*005a*/ 	.short	0x0010


	//----- nvinfo : EIATTR_SW_WAR
	.align		4
.L_129:
        /*005c*/ 	.byte	0x04, 0x36
        /*005e*/ 	.short	(.L_131 - .L_130)
.L_130:
        /*0060*/ 	.word	0x00000008
.L_131:


//--------------------- .nv.info._Z10stencil_1dILi1000ELi30EEvPiS0_ --------------------------
	.section	.nv.info._Z10stencil_1dILi1000ELi30EEvPiS0_,"",@"SHT_CUDA_INFO"
	.sectionflags	@""
	.align	4


	//----- nvinfo : EIATTR_CUDA_API_VERSION
	.align		4
        /*0000*/ 	.byte	0x04, 0x37
        /*0002*/ 	.short	(.L_133 - .L_132)
.L_132:
        /*0004*/ 	.word	0x00000082


	//----- nvinfo : EIATTR_KPARAM_INFO
	.align		4
.L_133:
        /*0008*/ 	.byte	0x04, 0x17
        /*000a*/ 	.short	(.L_135 - .L_134)
.L_134:
        /*000c*/ 	.word	0x00000000
        /*0010*/ 	.short	0x0001
        /*0012*/ 	.short	0x0008
        /*0014*/ 	.byte	0x00, 0xf5, 0x21, 0x00


	//----- nvinfo : EIATTR_KPARAM_INFO
	.align		4
.L_135:
        /*0018*/ 	.byte	0x04, 0x17
        /*001a*/ 	.short	(.L_137 - .L_136)
.L_136:
        /*001c*/ 	.word	0x00000000
        /*0020*/ 	.short	0x0000
        /*0022*/ 	.short	0x0000
        /*0024*/ 	.byte	0x00, 0xf5, 0x21, 0x00


	//----- nvinfo : EIATTR_SPARSE_MMA_MASK
	.align		4
.L_137:
        /*0028*/ 	.byte	0x03, 0x50
        /*002a*/ 	.short	0x0000


	//----- nvinfo : EIATTR_MAXREG_COUNT
	.align		4
        /*002c*/ 	.byte	0x03, 0x1b
        /*002e*/ 	.short	0x00ff


	//----- nvinfo : EIATTR_MERCURY_ISA_VERSION
	.align		4
        /*0030*/ 	.byte	0x03, 0x5f
        /*0032*/ 	.short	0x0101


	//----- nvinfo : EIATTR_VRC_CTA_INIT_COUNT
	.align		4
        /*0034*/ 	.byte	0x02, 0x4a
	.zero		1
	.zero		1


	//----- nvinfo : EIATTR_EXIT_INSTR_OFFSETS
	.align		4
        /*0038*/ 	.byte	0x04, 0x1c
        /*003a*/ 	.short	(.L_139 - .L_138)


	//   ....[0]....
.L_138:
        /*003c*/ 	.word	0x00000060


	//   ....[1]....
        /*0040*/ 	.word	0x00000850


	//----- nvinfo : EIATTR_CRS_STACK_SIZE
	.align		4
.L_139:
        /*0044*/ 	.byte	0x04, 0x1e
        /*0046*/ 	.short	(.L_141 - .L_140)
.L_140:
        /*0048*/ 	.word	0x00000000


	//----- nvinfo : EIATTR_CBANK_PARAM_SIZE
	.align		4
.L_141:
        /*004c*/ 	.byte	0x03, 0x19
        /*004e*/ 	.short	0x0010


	//----- nvinfo : EIATTR_PARAM_CBANK
	.align		4
        /*0050*/ 	.byte	0x04, 0x0a
        /*0052*/ 	.short	(.L_143 - .L_142)
	.align		4
.L_142:
        /*0054*/ 	.word	index@(.nv.constant0._Z10stencil_1dILi1000ELi30EEvPiS0_)
        /*0058*/ 	.short	0x0380
        /*005a*/ 	.short	0x0010


	//----- nvinfo : EIATTR_SW_WAR
	.align		4
.L_143:
        /*005c*/ 	.byte	0x04, 0x36
        /*005e*/ 	.short	(.L_145 - .L_144)
.L_144:
        /*0060*/ 	.word	0x00000008
.L_145:


//--------------------- .nv.info._Z10stencil_1dILi1000ELi3EEvPiS0_ --------------------------
	.section	.nv.info._Z10stencil_1dILi1000ELi3EEvPiS0_,"",@"SHT_CUDA_INFO"
	.sectionflags	@""
	.align	4


	//----- nvinfo : EIATTR_CUDA_API_VERSION
	.align		4
        /*0000*/ 	.byte	0x04, 0x37
        /*0002*/ 	.short	(.L_147 - .L_146)
.L_146:
        /*0004*/ 	.word	0x00000082


	//----- nvinfo : EIATTR_KPARAM_INFO
	.align		4
.L_147:
        /*0008*/ 	.byte	0x04, 0x17
        /*000a*/ 	.short	(.L_149 - .L_148)
.L_148:
        /*000c*/ 	.word	0x00000000
        /*0010*/ 	.short	0x0001
        /*0012*/ 	.short	0x0008
        /*0014*/ 	.byte	0x00, 0xf5, 0x21, 0x00


	//----- nvinfo : EIATTR_KPARAM_INFO
	.align		4
.L_149:
        /*0018*/ 	.byte	0x04, 0x17
        /*001a*/ 	.short	(.L_151 - .L_150)
.L_150:
        /*001c*/ 	.word	0x00000000
        /*0020*/ 	.short	0x0000
        /*0022*/ 	.short	0x0000
        /*0024*/ 	.byte	0x00, 0xf5, 0x21, 0x00


	//----- nvinfo : EIATTR_SPARSE_MMA_MASK
	.align		4
.L_151:
        /*0028*/ 	.byte	0x03, 0x50
        /*002a*/ 	.short	0x0000


	//----- nvinfo : EIATTR_MAXREG_COUNT
	.align		4
        /*002c*/ 	.byte	0x03, 0x1b
        /*002e*/ 	.short	0x00ff


	//----- nvinfo : EIATTR_MERCURY_ISA_VERSION
	.align		4
        /*0030*/ 	.byte	0x03, 0x5f
        /*0032*/ 	.short	0x0101


	//----- nvinfo : EIATTR_VRC_CTA_INIT_COUNT
	.align		4
        /*0034*/ 	.byte	0x02, 0x4a
	.zero		1
	.zero		1


	//----- nvinfo : EIATTR_EXIT_INSTR_OFFSETS
	.align		4
        /*0038*/ 	.byte	0x04, 0x1c
        /*003a*/ 	.short	(.L_153 - .L_152)


	//   ....[0]....
.L_152:
        /*003c*/ 	.word	0x00000060


	//   ....[1]....
        /*0040*/ 	.word	0x000007e0


	//----- nvinfo : EIATTR_CRS_STACK_SIZE
	.align		4
.L_153:
        /*0044*/ 	.byte	0x04, 0x1e
        /*0046*/ 	.short	(.L_155 - .L_154)
.L_154:
        /*0048*/ 	.word	0x00000000


	//----- nvinfo : EIATTR_CBANK_PARAM_SIZE
	.align		4
.L_155:
        /*004c*/ 	.byte	0x03, 0x19
        /*004e*/ 	.short	0x0010


	//----- nvinfo : EIATTR_PARAM_CBANK
	.align		4
        /*0050*/ 	.byte	0x04, 0x0a
        /*0052*/ 	.short	(.L_157 - .L_156)
	.align		4
.L_156:
        /*0054*/ 	.word	index@(.nv.constant0._Z10stencil_1dILi1000ELi3EEvPiS0_)
        /*0058*/ 	.short	0x0380
        /*005a*/ 	.short	0x0010


	//----- nvinfo : EIATTR_SW_WAR
	.align		4
.L_157:
        /*005c*/ 	.byte	0x04, 0x36
        /*005e*/ 	.short	(.L_159 - .L_158)
.L_158:
        /*0060*/ 	.word	0x00000008
.L_159:


//--------------------- .nv.callgraph             --------------------------
	.section	.nv.callgraph,"",@"SHT_CUDA_CALLGRAPH"
	.align	4
	.sectionentsize	8
	.align		4
        /*0000*/ 	.word	0x00000000
	.align		4
        /*0004*/ 	.word	0xffffffff
	.align		4
        /*0008*/ 	.word	0x00000000
	.align		4
        /*000c*/ 	.word	0xfffffffe
	.align		4
        /*0010*/ 	.word	0x00000000
	.align		4
        /*0014*/ 	.word	0xfffffffd
	.align		4
        /*0018*/ 	.word	0x00000000
	.align		4
        /*001c*/ 	.word	0xfffffffc


//--------------------- .text._Z10stencil_1dILi1000000ELi3000EEvPiS0_ --------------------------
	.section	.text._Z10stencil_1dILi1000000ELi3000EEvPiS0_,"ax",@progbits
	.align	128
        .global         _Z10stencil_1dILi1000000ELi3000EEvPiS0_
        .type           _Z10stencil_1dILi1000000ELi3000EEvPiS0_,@function
        .size           _Z10stencil_1dILi1000000ELi3000EEvPiS0_,(.L_x_95 - _Z10stencil_1dILi1000000ELi3000EEvPiS0_)
        .other          _Z10stencil_1dILi1000000ELi3000EEvPiS0_,@"STO_CUDA_ENTRY STV_DEFAULT"
_Z10stencil_1dILi1000000ELi3000EEvPiS0_:
.text._Z10stencil_1dILi1000000ELi3000EEvPiS0_:
[----:B------:R-:W-:Y:S01]  /*0000*/  LDC R1, c[0x0][0x37c] ;  /* 0x0000df00ff017b82 */ /* 0x000fe20000000800 */
[----:B------:R-:W0:Y:S07]  /*0010*/  S2R R5, SR_TID.X ;  /* 0x0000000000057919 */ /* 0x000e2e0000002100 */
[----:B------:R-:W0:Y:S08]  /*0020*/  S2UR UR4, SR_CTAID.X ;  /* 0x00000000000479c3 */ /* 0x000e300000002500 */
[----:B------:R-:W0:Y:S02]  /*0030*/  LDC R0, c[0x0][0x360] ;  /* 0x0000d800ff007b82 */ /* 0x000e240000000800 */
[----:B0-----:R-:W-:-:S05]  /*0040*/  IMAD R5, R0, UR4, R5 ;  /* 0x0000000400057c24 */ /* 0x001fca000f8e0205 */
[----:B------:R-:W-:-:S13]  /*0050*/  ISETP.GT.AND P0, PT, R5, 0xf423f, PT ;  /* 0x000f423f0500780c */ /* 0x000fda0003f04270 */
[----:B------:R-:W-:Y:S05]  /*0060*/  @P0 EXIT ;  /* 0x000000000000094d */ /* 0x000fea0003800000 */
[----:B------:R-:W0:Y:S01]  /*0070*/  LDCU.64 UR4, c[0x0][0x380] ;  /* 0x00007000ff0477ac */ /* 0x000e220008000a00 */
[----:B------:R-:W1:Y:S01]  /*0080*/  LDCU UR6, c[0x0][0x370] ;  /* 0x00006e00ff0677ac */ /* 0x000e620008000800 */
[----:B------:R-:W2:Y:S01]  /*0090*/  LDCU.64 UR8, c[0x0][0x358] ;  /* 0x00006b00ff0877ac */ /* 0x000ea20008000a00 */
[----:B0-----:R-:W-:Y:S01]  /*00a0*/  UIADD3 UR4, UP0, UPT, UR4, 0x20, URZ ;  /* 0x0000002004047890 */ /* 0x001fe2000ff1e0ff */
[----:B-1----:R-:W-:-:S03]  /*00b0*/  IMAD R0, R0, UR6, RZ ;  /* 0x0000000600007c24 */ /* 0x002fc6000f8e02ff */
[----:B--2---:R-:W-:-:S12]  /*00c0*/  UIADD3.X UR5, UPT, UPT, URZ, UR5, URZ, UP0, !UPT ;  /* 0x00000005ff057290 */ /* 0x004fd800087fe4ff */
.L_x_10:
[C---:B------:R-:W-:Y:S01]  /*00d0*/  VIMNMX R9, PT, PT, R5.reuse, 0xbb8, !PT ;  /* 0x00000bb805097848 */ /* 0x040fe20007fe0100 */
[----:B------:R-:W-:Y:S01]  /*00e0*/  BSSY.RECONVERGENT B0, `(.L_x_0) ;  /* 0x000006c000007945 */ /* 0x000fe20003800200 */
[----:B------:R-:W-:Y:S01]  /*00f0*/  VIMNMX R6, PT, PT, R5, 0xf3688, PT ;  /* 0x000f368805067848 */ /* 0x000fe20003fe0100 */
[----:B------:R-:W-:Y:S02]  /*0100*/  IMAD.MOV.U32 R4, RZ, RZ, RZ ;  /* 0x000000ffff047224 */ /* 0x000fe400078e00ff */
[----:B------:R-:W-:Y:S02]  /*0110*/  VIADD R7, R9, 0xfffff448 ;  /* 0xfffff44809077836 */ /* 0x000fe40000000000 */
[----:B------:R-:W-:-:S05]  /*0120*/  VIADD R2, R6, 0xbb8 ;  /* 0x00000bb806027836 */ /* 0x000fca0000000000 */
[----:B------:R-:W-:-:S13]  /*0130*/  ISETP.GE.AND P0, PT, R7, R2, PT ;  /* 0x000000020700720c */ /* 0x000fda0003f06270 */
[----:B------:R-:W-:Y:S05]  /*0140*/  @P0 BRA `(.L_x_1) ;  /* 0x0000000400940947 */ /* 0x000fea0003800000 */
[----:B------:R-:W-:Y:S01]  /*0150*/  IMAD.IADD R6, R6, 0x1, -R9 ;  /* 0x0000000106067824 */ /* 0x000fe200078e0a09 */
[----:B------:R-:W-:Y:S01]  /*0160*/  BSSY.RECONVERGENT B1, `(.L_x_2) ;  /* 0x000002f000017945 */ /* 0x000fe20003800200 */
[----:B------:R-:W-:Y:S02]  /*0170*/  IMAD.MOV.U32 R4, RZ, RZ, RZ ;  /* 0x000000ffff047224 */ /* 0x000fe400078e00ff */
[C---:B------:R-:W-:Y:S01]  /*0180*/  VIADD R2, R6.reuse, 0x176f ;  /* 0x0000176f06027836 */ /* 0x040fe20000000000 */
[C---:B------:R-:W-:Y:S01]  /*0190*/  LOP3.LUT R16, R6.reuse, 0x7, RZ, 0xc0, !PT ;  /* 0x0000000706107812 */ /* 0x040fe200078ec0ff */
[----:B------:R-:W-:-:S03]  /*01a0*/  VIADD R20, R6, 0x1770 ;  /* 0x0000177006147836 */ /* 0x000fc60000000000 */
[----:B------:R-:W-:-:S13]  /*01b0*/  ISETP.GE.U32.AND P0, PT, R2, 0xf, PT ;  /* 0x0000000f0200780c */ /* 0x000fda0003f06070 */
[----:B------:R-:W-:Y:S05]  /*01c0*/  @!P0 BRA `(.L_x_3) ;  /* 0x0000000000a08947 */ /* 0x000fea0003800000 */
[----:B------:R-:W-:Y:S01]  /*01d0*/  IMAD.U32 R2, RZ, RZ, UR4 ;  /* 0x00000004ff027e24 */ /* 0x000fe2000f8e00ff */
[----:B------:R-:W-:Y:S01]  /*01e0*/  LOP3.LUT R8, R20, 0xfffffff0, RZ, 0xc0, !PT ;  /* 0xfffffff014087812 */ /* 0x000fe200078ec0ff */
[----:B------:R-:W-:Y:S01]  /*01f0*/  IMAD.U32 R3, RZ, RZ, UR5 ;  /* 0x00000005ff037e24 */ /* 0x000fe2000f8e00ff */
[----:B------:R-:W-:Y:S01]  /*0200*/  BSSY.RECONVERGENT B2, `(.L_x_4) ;  /* 0x0000023000027945 */ /* 0x000fe20003800200 */
[----:B------:R-:W-:Y:S02]  /*0210*/  IMAD.MOV.U32 R4, RZ, RZ, RZ ;  /* 0x000000ffff047224 */ /* 0x000fe400078e00ff */
[----:B------:R-:W-:-:S04]  /*0220*/  IMAD.WIDE.U32 R2, R7, 0x4, R2 ;  /* 0x0000000407027825 */ /* 0x000fc800078e0002 */
[----:B------:R-:W-:Y:S02]  /*0230*/  IMAD.MOV.U32 R7, RZ, RZ, R9 ;  /* 0x000000ffff077224 */ /* 0x000fe400078e0009 */
[----:B------:R-:W-:-:S07]  /*0240*/  IMAD.MOV R9, RZ, RZ, -R8 ;  /* 0x000000ffff097224 */ /* 0x000fce00078e0a08 */
.L_x_5:
[----:B------:R-:W2:Y:S04]  /*0250*/  LDG.E R19, desc[UR8][R2.64+-0x20] ;  /* 0xffffe00802137981 */ /* 0x000ea8000c1e1900 */
[----:B------:R-:W2:Y:S04]  /*0260*/  LDG.E R18, desc[UR8][R2.64+-0x1c] ;  /* 0xffffe40802127981 */ /* 0x000ea8000c1e1900 */
[----:B------:R-:W3:Y:S04]  /*0270*/  LDG.E R21, desc[UR8][R2.64+-0x18] ;  /* 0xffffe80802157981 */ /* 0x000ee8000c1e1900 */
[----:B------:R-:W3:Y:S04]  /*0280*/  LDG.E R22, desc[UR8][R2.64+-0x14] ;  /* 0xffffec0802167981 */ /* 0x000ee8000c1e1900 */
[----:B------:R-:W4:Y:S04]  /*0290*/  LDG.E R23, desc[UR8][R2.64+-0x10] ;  /* 0xfffff00802177981 */ /* 0x000f28000c1e1900 */
[----:B------:R-:W4:Y:S04]  /*02a0*/  LDG.E R24, desc[UR8][R2.64+-0xc] ;  /* 0xfffff40802187981 */ /* 0x000f28000c1e1900 */
[----:B------:R-:W5:Y:S04]  /*02b0*/  LDG.E R25, desc[UR8][R2.64+-0x8] ;  /* 0xfffff80802197981 */ /* 0x000f68000c1e1900 */
        /* <DEDUP_REMOVED lines=8> */
[----:B------:R0:W5:Y:S01]  /*0340*/  LDG.E R10, desc[UR8][R2.64+0x1c] ;  /* 0x00001c08020a7981 */ /* 0x000162000c1e1900 */
[----:B------:R-:W-:-:S02]  /*0350*/  VIADD R9, R9, 0x10 ;  /* 0x0000001009097836 */ /* 0x000fc40000000000 */
[----:B------:R-:W-:-:S03]  /*0360*/  VIADD R7, R7, 0x10 ;  /* 0x0000001007077836 */ /* 0x000fc60000000000 */
[----:B------:R-:W-:Y:S02]  /*0370*/  ISETP.NE.AND P0, PT, R9, RZ, PT ;  /* 0x000000ff0900720c */ /* 0x000fe40003f05270 */
[----:B0-----:R-:W-:-:S05]  /*0380*/  IADD3 R2, P1, PT, R2, 0x40, RZ ;  /* 0x0000004002027810 */ /* 0x001fca0007f3e0ff */
[----:B------:R-:W-:Y:S01]  /*0390*/  IMAD.X R3, RZ, RZ, R3, P1 ;  /* 0x000000ffff037224 */ /* 0x000fe200008e0603 */
[----:B--2---:R-:W-:-:S04]  /*03a0*/  IADD3 R18, PT, PT, R18, R19, R4 ;  /* 0x0000001312127210 */ /* 0x004fc80007ffe004 */
[----:B---3--:R-:W-:-:S04]  /*03b0*/  IADD3 R18, PT, PT, R22, R21, R18 ;  /* 0x0000001516127210 */ /* 0x008fc80007ffe012 */
[----:B----4-:R-:W-:-:S04]  /*03c0*/  IADD3 R18, PT, PT, R24, R23, R18 ;  /* 0x0000001718127210 */ /* 0x010fc80007ffe012 */
[----:B-----5:R-:W-:-:S04]  /*03d0*/  IADD3 R18, PT, PT, R26, R25, R18 ;  /* 0x000000191a127210 */ /* 0x020fc80007ffe012 */
[----:B------:R-:W-:-:S04]  /*03e0*/  IADD3 R14, PT, PT, R14, R17, R18 ;  /* 0x000000110e0e7210 */ /* 0x000fc80007ffe012 */
[----:B------:R-:W-:-:S04]  /*03f0*/  IADD3 R12, PT, PT, R12, R15, R14 ;  /* 0x0000000f0c0c7210 */ /* 0x000fc80007ffe00e */
[----:B------:R-:W-:-:S04]  /*0400*/  IADD3 R8, PT, PT, R13, R8, R12 ;  /* 0x000000080d087210 */ /* 0x000fc80007ffe00c */
[----:B------:R-:W-:Y:S01]  /*0410*/  IADD3 R4, PT, PT, R10, R11, R8 ;  /* 0x0000000b0a047210 */ /* 0x000fe20007ffe008 */
[----:B------:R-:W-:Y:S06]  /*0420*/  @P0 BRA `(.L_x_5) ;  /* 0xfffffffc00880947 */ /* 0x000fec000383ffff */
[----:B------:R-:W-:Y:S05]  /*0430*/  BSYNC.RECONVERGENT B2 ;  /* 0x0000000000027941 */ /* 0x000fea0003800200 */
.L_x_4:
[----:B------:R-:W-:-:S07]  /*0440*/  VIADD R7, R7, 0xfffff448 ;  /* 0xfffff44807077836 */ /* 0x000fce0000000000 */
.L_x_3:
[----:B------:R-:W-:Y:S05]  /*0450*/  BSYNC.RECONVERGENT B1 ;  /* 0x0000000000017941 */ /* 0x000fea0003800200 */
.L_x_2:
[----:B------:R-:W-:-:S13]  /*0460*/  LOP3.LUT P0, RZ, R20, 0xf, RZ, 0xc0, !PT ;  /* 0x0000000f14ff7812 */ /* 0x000fda000780c0ff */
[----:B------:R-:W-:Y:S05]  /*0470*/  @!P0 BRA `(.L_x_1) ;  /* 0x0000000000c88947 */ /* 0x000fea0003800000 */
[----:B------:R-:W-:Y:S01]  /*0480*/  LOP3.LUT R2, R6, 0xf, RZ, 0xc0, !PT ;  /* 0x0000000f06027812 */ /* 0x000fe200078ec0ff */
[----:B------:R-:W-:Y:S01]  /*0490*/  BSSY.RECONVERGENT B1, `(.L_x_6) ;  /* 0x0000014000017945 */ /* 0x000fe20003800200 */
[----:B------:R-:W-:-:S03]  /*04a0*/  ISETP.NE.AND P1, PT, R16, RZ, PT ;  /* 0x000000ff1000720c */ /* 0x000fc60003f25270 */
[----:B------:R-:W-:-:S05]  /*04b0*/  VIADD R2, R2, 0xffffffff ;  /* 0xffffffff02027836 */ /* 0x000fca0000000000 */
[----:B------:R-:W-:-:S13]  /*04c0*/  ISETP.GE.U32.AND P0, PT, R2, 0x7, PT ;  /* 0x000000070200780c */ /* 0x000fda0003f06070 */
[----:B------:R-:W-:Y:S05]  /*04d0*/  @!P0 BRA `(.L_x_7) ;  /* 0x00000000003c8947 */ /* 0x000fea0003800000 */
[----:B------:R-:W0:Y:S02]  /*04e0*/  LDC.64 R2, c[0x0][0x380] ;  /* 0x0000e000ff027b82 */ /* 0x000e240000000a00 */
[----:B0-----:R-:W-:-:S05]  /*04f0*/  IMAD.WIDE R2, R7, 0x4, R2 ;  /* 0x0000000407027825 */ /* 0x001fca00078e0202 */
[----:B------:R-:W2:Y:S04]  /*0500*/  LDG.E R9, desc[UR8][R2.64] ;  /* 0x0000000802097981 */ /* 0x000ea8000c1e1900 */
[----:B------:R-:W2:Y:S04]  /*0510*/  LDG.E R8, desc[UR8][R2.64+0x4] ;  /* 0x0000040802087981 */ /* 0x000ea8000c1e1900 */
[----:B------:R-:W3:Y:S04]  /*0520*/  LDG.E R11, desc[UR8][R2.64+0x8] ;  /* 0x00000808020b7981 */ /* 0x000ee8000c1e1900 */
[----:B------:R-:W3:Y:S04]  /*0530*/  LDG.E R10, desc[UR8][R2.64+0xc] ;  /* 0x00000c08020a7981 */ /* 0x000ee8000c1e1900 */
[----:B------:R-:W4:Y:S04]  /*0540*/  LDG.E R13, desc[UR8][R2.64+0x10] ;  /* 0x00001008020d7981 */ /* 0x000f28000c1e1900 */
[----:B------:R-:W4:Y:S04]  /*0550*/  LDG.E R12, desc[UR8][R2.64+0x14] ;  /* 0x00001408020c7981 */ /* 0x000f28000c1e1900 */
[----:B------:R-:W5:Y:S04]  /*0560*/  LDG.E R15, desc[UR8][R2.64+0x18] ;  /* 0x00001808020f7981 */ /* 0x000f68000c1e1900 */
[----:B------:R-:W5:Y:S01]  /*0570*/  LDG.E R14, desc[UR8][R2.64+0x1c] ;  /* 0x00001c08020e7981 */ /* 0x000f62000c1e1900 */
[----:B------:R-:W-:Y:S01]  /*0580*/  VIADD R7, R7, 0x8 ;  /* 0x0000000807077836 */ /* 0x000fe20000000000 */
[----:B--2---:R-:W-:-:S04]  /*0590*/  IADD3 R8, PT, PT, R8, R9, R4 ;  /* 0x0000000908087210 */ /* 0x004fc80007ffe004 */
[----:B---3--:R-:W-:-:S04]  /*05a0*/  IADD3 R8, PT, PT, R10, R11, R8 ;  /* 0x0000000b0a087210 */ /* 0x008fc80007ffe008 */
[----:B----4-:R-:W-:-:S04]  /*05b0*/  IADD3 R8, PT, PT, R12, R13, R8 ;  /* 0x0000000d0c087210 */ /* 0x010fc80007ffe008 */
[----:B-----5:R-:W-:-:S07]  /*05c0*/  IADD3 R4, PT, PT, R14, R15, R8 ;  /* 0x0000000f0e047210 */ /* 0x020fce0007ffe008 */
.L_x_7:
[----:B------:R-:W-:Y:S05]  /*05d0*/  BSYNC.RECONVERGENT B1 ;  /* 0x0000000000017941 */ /* 0x000fea0003800200 */
.L_x_6:
[----:B------:R-:W-:Y:S05]  /*05e0*/  @!P1 BRA `(.L_x_1) ;  /* 0x00000000006c9947 */ /* 0x000fea0003800000 */
[----:B------:R-:W-:Y:S01]  /*05f0*/  ISETP.GE.U32.AND P0, PT, R16, 0x4, PT ;  /* 0x000000041000780c */ /* 0x000fe20003f06070 */
[----:B------:R-:W-:Y:S01]  /*0600*/  BSSY.RECONVERGENT B1, `(.L_x_8) ;  /* 0x000000d000017945 */ /* 0x000fe20003800200 */
[----:B------:R-:W-:-:S04]  /*0610*/  LOP3.LUT R6, R6, 0x3, RZ, 0xc0, !PT ;  /* 0x0000000306067812 */ /* 0x000fc800078ec0ff */
[----:B------:R-:W-:-:S07]  /*0620*/  ISETP.NE.AND P1, PT, R6, RZ, PT ;  /* 0x000000ff0600720c */ /* 0x000fce0003f25270 */
[----:B------:R-:W-:Y:S06]  /*0630*/  @!P0 BRA `(.L_x_9) ;  /* 0x0000000000248947 */ /* 0x000fec0003800000 */
[----:B------:R-:W0:Y:S02]  /*0640*/  LDC.64 R2, c[0x0][0x380] ;  /* 0x0000e000ff027b82 */ /* 0x000e240000000a00 */
[----:B0-----:R-:W-:-:S05]  /*0650*/  IMAD.WIDE R2, R7, 0x4, R2 ;  /* 0x0000000407027825 */ /* 0x001fca00078e0202 */
[----:B------:R-:W2:Y:S04]  /*0660*/  LDG.E R9, desc[UR8][R2.64] ;  /* 0x0000000802097981 */ /* 0x000ea8000c1e1900 */
[----:B------:R-:W2:Y:S04]  /*0670*/  LDG.E R8, desc[UR8][R2.64+0x4] ;  /* 0x0000040802087981 */ /* 0x000ea8000c1e1900 */
[----:B------:R-:W3:Y:S04]  /*0680*/  LDG.E R11, desc[UR8][R2.64+0x8] ;  /* 0x00000808020b7981 */ /* 0x000ee8000c1e1900 */
[----:B------:R-:W3:Y:S01]  /*0690*/  LDG.E R10, desc[UR8][R2.64+0xc] ;  /* 0x00000c08020a7981 */ /* 0x000ee2000c1e1900 */
[----:B------:R-:W-:Y:S01]  /*06a0*/  VIADD R7, R7, 0x4 ;  /* 0x0000000407077836 */ /* 0x000fe20000000000 */
[----:B--2---:R-:W-:-:S04]  /*06b0*/  IADD3 R4, PT, PT, R8, R9, R4 ;  /* 0x0000000908047210 */ /* 0x004fc80007ffe004 */
[----:B---3--:R-:W-:-:S07]  /*06c0*/  IADD3 R4, PT, PT, R10, R11, R4 ;  /* 0x0000000b0a047210 */ /* 0x008fce0007ffe004 */
.L_x_9:
[----:B------:R-:W-:Y:S05]  /*06d0*/  BSYNC.RECONVERGENT B1 ;  /* 0x0000000000017941 */ /* 0x000fea0003800200 */
.L_x_8:
[----:B------:R-:W-:Y:S05]  /*06e0*/  @!P1 BRA `(.L_x_1) ;  /* 0x00000000002c9947 */ /* 0x000fea0003800000 */
[----:B------:R-:W0:Y:S02]  /*06f0*/  LDC.64 R2, c[0x0][0x380] ;  /* 0x0000e000ff027b82 */ /* 0x000e240000000a00 */
[----:B0-----:R-:W-:-:S05]  /*0700*/  IMAD.WIDE R2, R7, 0x4, R2 ;  /* 0x0000000407027825 */ /* 0x001fca00078e0202 */
[----:B------:R-:W2:Y:S01]  /*0710*/  LDG.E R7, desc[UR8][R2.64] ;  /* 0x0000000802077981 */ /* 0x000ea2000c1e1900 */
[----:B------:R-:W-:Y:S01]  /*0720*/  ISETP.NE.AND P0, PT, R6, 0x1, PT ;  /* 0x000000010600780c */ /* 0x000fe20003f05270 */
[----:B--2---:R-:W-:-:S12]  /*0730*/  IMAD.IADD R4, R4, 0x1, R7 ;  /* 0x0000000104047824 */ /* 0x004fd800078e0207 */
[----:B------:R-:W-:Y:S05]  /*0740*/  @!P0 BRA `(.L_x_1) ;  /* 0x0000000000148947 */ /* 0x000fea0003800000 */
[----:B------:R-:W-:Y:S01]  /*0750*/  ISETP.NE.AND P0, PT, R6, 0x2, PT ;  /* 0x000000020600780c */ /* 0x000fe20003f05270 */
[----:B------:R-:W2:-:S12]  /*0760*/  LDG.E R7, desc[UR8][R2.64+0x4] ;  /* 0x0000040802077981 */ /* 0x000e98000c1e1900 */
[----:B------:R-:W3:Y:S01]  /*0770*/  @P0 LDG.E R9, desc[UR8][R2.64+0x8] ;  /* 0x0000080802090981 */ /* 0x000ee2000c1e1900 */
[----:B--2---:R-:W-:-:S04]  /*0780*/  IMAD.IADD R4, R4, 0x1, R7 ;  /* 0x0000000104047824 */ /* 0x004fc800078e0207 */
[----:B---3--:R-:W-:-:S07]  /*0790*/  @P0 IMAD.IADD R4, R4, 0x1, R9 ;  /* 0x0000000104040824 */ /* 0x008fce00078e0209 */
.L_x_1:
[----:B------:R-:W-:Y:S05]  /*07a0*/  BSYNC.RECONVERGENT B0 ;  /* 0x0000000000007941 */ /* 0x000fea0003800200 */
.L_x_0:
[----:B------:R-:W0:Y:S02]  /*07b0*/  LDC.64 R2, c[0x0][0x388] ;  /* 0x0000e200ff027b82 */ /* 0x000e240000000a00 */
[----:B0-----:R-:W-:-:S04]  /*07c0*/  IMAD.WIDE R2, R5, 0x4, R2 ;  /* 0x0000000405027825 */ /* 0x001fc800078e0202 */
[----:B------:R-:W-:Y:S01]  /*07d0*/  IMAD.IADD R5, R0, 0x1, R5 ;  /* 0x0000000100057824 */ /* 0x000fe200078e0205 */
[----:B------:R0:W-:Y:S04]  /*07e0*/  STG.E desc[UR8][R2.64], R4 ;  /* 0x0000000402007986 */ /* 0x0001e8000c101908 */
[----:B------:R-:W-:-:S13]  /*07f0*/  ISETP.GE.AND P0, PT, R5, 0xf4240, PT ;  /* 0x000f42400500780c */ /* 0x000fda0003f06270 */
[----:B0-----:R-:W-:Y:S05]  /*0800*/  @!P0 BRA `(.L_x_10) ;  /* 0xfffffff800308947 */ /* 0x001fea000383ffff */
[----:B------:R-:W-:Y:S05]  /*0810*/  EXIT ;  /* 0x000000000000794d */ /* 0x000fea0003800000 */
.L_x_11:
[----:B------:R-:W-:-:S00]  /*0820*/  BRA `(.L_x_11) ;  /* 0xfffffffc00fc7947 */ /* 0x000fc0000383ffff */
[----:B------:R-:W-:-:S00]  /*0830*/  NOP ;  /* 0x0000000000007918 */ /* 0x000fc00000000000 */
        /* <DEDUP_REMOVED lines=12> */
.L_x_95:


//--------------------- .text._Z10stencil_1dILi1000000ELi300EEvPiS0_ --------------------------
	.section	.text._Z10stencil_1dILi1000000ELi300EEvPiS0_,"ax",@progbits
	.align	128
        .global         _Z10stencil_1dILi1000000ELi300EEvPiS0_
        .type           _Z10stencil_1dILi1000000ELi300EEvPiS0_,@function
        .size           _Z10stencil_1dILi1000000ELi300EEvPiS0_,(.L_x_96 - _Z10stencil_1dILi1000000ELi300EEvPiS0_)
        .other          _Z10stencil_1dILi1000000ELi300EEvPiS0_,@"STO_CUDA_ENTRY STV_DEFAULT"
_Z10stencil_1dILi1000000ELi300EEvPiS0_:
.text._Z10stencil_1dILi1000000ELi300EEvPiS0_:
        /* <DEDUP_REMOVED lines=13> */
.L_x_22:
        /* <DEDUP_REMOVED lines=11> */
[C---:B------:R-:W-:Y:S02]  /*0180*/  VIADD R3, R6.reuse, 0x257 ;  /* 0x0000025706037836 */ /* 0x040fe40000000000 */
[----:B------:R-:W-:-:S03]  /*0190*/  VIADD R20, R6, 0x258 ;  /* 0x0000025806147836 */ /* 0x000fc60000000000 */
[----:B------:R-:W-:-:S13]  /*01a0*/  ISETP.GE.U32.AND P0, PT, R3, 0xf, PT ;  /* 0x0000000f0300780c */ /* 0x000fda0003f06070 */
[----:B------:R-:W-:Y:S05]  /*01b0*/  @!P0 BRA `(.L_x_15) ;  /* 0x0000000000a08947 */ /* 0x000fea0003800000 */
[----:B------:R-:W-:Y:S01]  /*01c0*/  IMAD.U32 R10, RZ, RZ, UR4 ;  /* 0x00000004ff0a7e24 */ /* 0x000fe2000f8e00ff */
[----:B------:R-:W-:Y:S01]  /*01d0*/  BSSY.RECONVERGENT B2, `(.L_x_16) ;  /* 0x0000025000027945 */ /* 0x000fe20003800200 */
[----:B------:R-:W-:Y:S02]  /*01e0*/  IMAD.U32 R11, RZ, RZ, UR5 ;  /* 0x00000005ff0b7e24 */ /* 0x000fe4000f8e00ff */
[----:B------:R-:W-:Y:S02]  /*01f0*/  IMAD.MOV.U32 R4, RZ, RZ, RZ ;  /* 0x000000ffff047224 */ /* 0x000fe400078e00ff */
[----:B------:R-:W-:Y:S01]  /*0200*/  IMAD.WIDE.U32 R2, R2, 0x4, R10 ;  /* 0x0000000402027825 */ /* 0x000fe200078e000a */
[----:B------:R-:W-:-:S03]  /*0210*/  LOP3.LUT R11, R20, 0xfffffff0, RZ, 0xc0, !PT ;  /* 0xfffffff0140b7812 */ /* 0x000fc600078ec0ff */
[----:B------:R-:W-:Y:S02]  /*0220*/  IMAD.MOV.U32 R9, RZ, RZ, R7 ;  /* 0x000000ffff097224 */ /* 0x000fe400078e0007 */
[----:B------:R-:W-:-:S07]  /*0230*/  IMAD.MOV R11, RZ, RZ, -R11 ;  /* 0x000000ffff0b7224 */ /* 0x000fce00078e0a0b */
.L_x_17:
        /* <DEDUP_REMOVED lines=13> */
[----:B------:R-:W5:Y:S01]  /*0310*/  LDG.E R13, desc[UR8][R2.64+0x14] ;  /* 0x00001408020d7981 */ /* 0x000f62000c1e1900 */
[----:B--2---:R-:W-:-:S03]  /*0320*/  IADD3 R18, PT, PT, R18, R21, R4 ;  /* 0x0000001512127210 */ /* 0x004fc60007ffe004 */
[----:B------:R-:W2:Y:S04]  /*0330*/  LDG.E R21, desc[UR8][R2.64+0x18] ;  /* 0x0000180802157981 */ /* 0x000ea8000c1e1900 */
[----:B------:R0:W2:Y:S01]  /*0340*/  LDG.E R4, desc[UR8][R2.64+0x1c] ;  /* 0x00001c0802047981 */ /* 0x0000a2000c1e1900 */
[----:B------:R-:W-:Y:S01]  /*0350*/  VIADD R11, R11, 0x10 ;  /* 0x000000100b0b7836 */ /* 0x000fe20000000000 */
[----:B---3--:R-:W-:Y:S01]  /*0360*/  IADD3 R18, PT, PT, R22, R23, R18 ;  /* 0x0000001716127210 */ /* 0x008fe20007ffe012 */
[----:B------:R-:W-:-:S03]  /*0370*/  VIADD R9, R9, 0x10 ;  /* 0x0000001009097836 */ /* 0x000fc60000000000 */
[----:B------:R-:W-:Y:S02]  /*0380*/  ISETP.NE.AND P0, PT, R11, RZ, PT ;  /* 0x000000ff0b00720c */ /* 0x000fe40003f05270 */
[----:B----4-:R-:W-:Y:S02]  /*0390*/  IADD3 R18, PT, PT, R24, R25, R18 ;  /* 0x0000001918127210 */ /* 0x010fe40007ffe012 */
[----:B0-----:R-:W-:-:S05]  /*03a0*/  IADD3 R2, P1, PT, R2, 0x40, RZ ;  /* 0x0000004002027810 */ /* 0x001fca0007f3e0ff */
[----:B------:R-:W-:Y:S01]  /*03b0*/  IMAD.X R3, RZ, RZ, R3, P1 ;  /* 0x000000ffff037224 */ /* 0x000fe200008e0603 */
[----:B-----5:R-:W-:-:S04]  /*03c0*/  IADD3 R16, PT, PT, R16, R19, R18 ;  /* 0x0000001310107210 */ /* 0x020fc80007ffe012 */
[----:B------:R-:W-:-:S04]  /*03d0*/  IADD3 R14, PT, PT, R14, R17, R16 ;  /* 0x000000110e0e7210 */ /* 0x000fc80007ffe010 */
[----:B------:R-:W-:-:S04]  /*03e0*/  IADD3 R12, PT, PT, R12, R15, R14 ;  /* 0x0000000f0c0c7210 */ /* 0x000fc80007ffe00e */
[----:B------:R-:W-:-:S04]  /*03f0*/  IADD3 R10, PT, PT, R13, R10, R12 ;  /* 0x0000000a0d0a7210 */ /* 0x000fc80007ffe00c */
[----:B--2---:R-:W-:Y:S01]  /*0400*/  IADD3 R4, PT, PT, R4, R21, R10 ;  /* 0x0000001504047210 */ /* 0x004fe20007ffe00a */
[----:B------:R-:W-:Y:S06]  /*0410*/  @P0 BRA `(.L_x_17) ;  /* 0xfffffffc00880947 */ /* 0x000fec000383ffff */
[----:B------:R-:W-:Y:S05]  /*0420*/  BSYNC.RECONVERGENT B2 ;  /* 0x0000000000027941 */ /* 0x000fea0003800200 */
.L_x_16:
[----:B------:R-:W-:-:S07]  /*0430*/  VIADD R2, R9, 0xfffffed4 ;  /* 0xfffffed409027836 */ /* 0x000fce0000000000 */
.L_x_15:
[----:B------:R-:W-:Y:S05]  /*0440*/  BSYNC.RECONVERGENT B1 ;  /* 0x0000000000017941 */ /* 0x000fea0003800200 */
.L_x_14:
[----:B------:R-:W-:-:S13]  /*0450*/  LOP3.LUT P0, RZ, R20, 0xf, RZ, 0xc0, !PT ;  /* 0x0000000f14ff7812 */ /* 0x000fda000780c0ff */
[----:B------:R-:W-:Y:S05]  /*0460*/  @!P0 BRA `(.L_x_13) ;  /* 0x0000000000d88947 */ /* 0x000fea0003800000 */
[----:B------:R-:W-:Y:S01]  /*0470*/  LOP3.LUT R8, R8, 0x8, RZ, 0x3c, !PT ;  /* 0x0000000808087812 */ /* 0x000fe200078e3cff */
[----:B------:R-:W-:Y:S04]  /*0480*/  BSSY.RECONVERGENT B1, `(.L_x_18) ;  /* 0x0000016000017945 */ /* 0x000fe80003800200 */
[----:B------:R-:W-:-:S05]  /*0490*/  IMAD.IADD R8, R8, 0x1, -R7 ;  /* 0x0000000108087824 */ /* 0x000fca00078e0a07 */
[C---:B------:R-:W-:Y:S02]  /*04a0*/  LOP3.LUT R3, R8.reuse, 0xf, RZ, 0xc0, !PT ;  /* 0x0000000f08037812 */ /* 0x040fe400078ec0ff */
[----:B------:R-:W-:-:S03]  /*04b0*/  LOP3.LUT P1, RZ, R8, 0x7, RZ, 0xc0, !PT ;  /* 0x0000000708ff7812 */ /* 0x000fc6000782c0ff */
        /* <DEDUP_REMOVED lines=18> */
.L_x_19:
[----:B------:R-:W-:Y:S05]  /*05e0*/  BSYNC.RECONVERGENT B1 ;  /* 0x0000000000017941 */ /* 0x000fea0003800200 */
.L_x_18:
[----:B------:R-:W-:Y:S05]  /*05f0*/  @!P1 BRA `(.L_x_13) ;  /* 0x0000000000749947 */ /* 0x000fea0003800000 */
[C---:B------:R-:W-:Y:S01]  /*0600*/  LOP3.LUT R3, R6.reuse, 0x7, RZ, 0xc0, !PT ;  /* 0x0000000706037812 */ /* 0x040fe200078ec0ff */
[----:B------:R-:W-:Y:S01]  /*0610*/  BSSY.RECONVERGENT B1, `(.L_x_20) ;  /* 0x000000f000017945 */ /* 0x000fe20003800200 */
[----:B------:R-:W-:-:S03]  /*0620*/  LOP3.LUT R8, R6, 0x3, RZ, 0xc0, !PT ;  /* 0x0000000306087812 */ /* 0x000fc600078ec0ff */
[----:B------:R-:W-:Y:S01]  /*0630*/  VIADD R3, R3, 0xffffffff ;  /* 0xffffffff03037836 */ /* 0x000fe20000000000 */
[----:B------:R-:W-:-:S04]  /*0640*/  ISETP.NE.AND P1, PT, R8, RZ, PT ;  /* 0x000000ff0800720c */ /* 0x000fc80003f25270 */
[----:B------:R-:W-:-:S13]  /*0650*/  ISETP.GE.U32.AND P0, PT, R3, 0x3, PT ;  /* 0x000000030300780c */ /* 0x000fda0003f06070 */
[----:B------:R-:W-:Y:S05]  /*0660*/  @!P0 BRA `(.L_x_21) ;  /* 0x0000000000248947 */ /* 0x000fea0003800000 */
        /* <DEDUP_REMOVED lines=9> */
.L_x_21:
[----:B------:R-:W-:Y:S05]  /*0700*/  BSYNC.RECONVERGENT B1 ;  /* 0x0000000000017941 */ /* 0x000fea0003800200 */
.L_x_20:
        /* <DEDUP_REMOVED lines=12> */
.L_x_13:
[----:B------:R-:W-:Y:S05]  /*07d0*/  BSYNC.RECONVERGENT B0 ;  /* 0x0000000000007941 */ /* 0x000fea0003800200 */
.L_x_12:
[----:B------:R-:W0:Y:S02]  /*07e0*/  LDC.64 R2, c[0x0][0x388] ;  /* 0x0000e200ff027b82 */ /* 0x000e240000000a00 */
[----:B0-----:R-:W-:-:S04]  /*07f0*/  IMAD.WIDE R2, R0, 0x4, R2 ;  /* 0x0000000400027825 */ /* 0x001fc800078e0202 */
[----:B------:R-:W-:Y:S01]  /*0800*/  IMAD.IADD R0, R5, 0x1, R0 ;  /* 0x0000000105007824 */ /* 0x000fe200078e0200 */
[----:B------:R0:W-:Y:S04]  /*0810*/  STG.E desc[UR8][R2.64], R4 ;  /* 0x0000000402007986 */ /* 0x0001e8000c101908 */
[----:B------:R-:W-:-:S13]  /*0820*/  ISETP.GE.AND P0, PT, R0, 0xf4240, PT ;  /* 0x000f42400000780c */ /* 0x000fda0003f06270 */
[----:B0-----:R-:W-:Y:S05]  /*0830*/  @!P0 BRA `(.L_x_22) ;  /* 0xfffffff800248947 */ /* 0x001fea000383ffff */
[----:B------:R-:W-:Y:S05]  /*0840*/  EXIT ;  /* 0x000000000000794d */ /* 0x000fea0003800000 */
.L_x_23:
        /* <DEDUP_REMOVED lines=11> */
.L_x_96:


//--------------------- .text._Z10stencil_1dILi1000000ELi30EEvPiS0_ --------------------------
	.section	.text._Z10stencil_1dILi1000000ELi30EEvPiS0_,"ax",@progbits
	.align	128
        .global         _Z10stencil_1dILi1000000ELi30EEvPiS0_
        .type           _Z10stencil_1dILi1000000ELi30EEvPiS0_,@function
        .size           _Z10stencil_1dILi1000000ELi30EEvPiS0_,(.L_x_97 - _Z10stencil_1dILi1000000ELi30EEvPiS0_)
        .other          _Z10stencil_1dILi1000000ELi30EEvPiS0_,@"STO_CUDA_ENTRY STV_DEFAULT"
_Z10stencil_1dILi1000000ELi30EEvPiS0_:
.text._Z10stencil_1dILi1000000ELi30EEvPiS0_:
        /* <DEDUP_REMOVED lines=13> */
.L_x_34:
        /* <DEDUP_REMOVED lines=8> */
[C---:B------:R-:W-:Y:S01]  /*0150*/  IMAD.IADD R8, R7.reuse, 0x1, -R6 ;  /* 0x0000000107087824 */ /* 0x040fe200078e0a06 */
[----:B------:R-:W-:Y:S01]  /*0160*/  BSSY.RECONVERGENT B1, `(.L_x_26) ;  /* 0x000002f000017945 */ /* 0x000fe20003800200 */
[----:B------:R-:W-:Y:S01]  /*0170*/  LOP3.LUT R7, R7, 0x4, RZ, 0x3c, !PT ;  /* 0x0000000407077812 */ /* 0x000fe200078e3cff */
        /* <DEDUP_REMOVED lines=13> */
.L_x_29:
        /* <DEDUP_REMOVED lines=31> */
.L_x_28:
[----:B------:R-:W-:-:S07]  /*0440*/  VIADD R2, R9, 0xffffffe2 ;  /* 0xffffffe209027836 */ /* 0x000fce0000000000 */
.L_x_27:
[----:B------:R-:W-:Y:S05]  /*0450*/  BSYNC.RECONVERGENT B1 ;  /* 0x0000000000017941 */ /* 0x000fea0003800200 */
.L_x_26:
[----:B------:R-:W-:-:S13]  /*0460*/  LOP3.LUT P0, RZ, R20, 0xf, RZ, 0xc0, !PT ;  /* 0x0000000f14ff7812 */ /* 0x000fda000780c0ff */
[----:B------:R-:W-:Y:S05]  /*0470*/  @!P0 BRA `(.L_x_25) ;  /* 0x0000000000d88947 */ /* 0x000fea0003800000 */
[----:B------:R-:W-:Y:S01]  /*0480*/  VIADD R8, R8, 0xc ;  /* 0x0000000c08087836 */ /* 0x000fe20000000000 */
[----:B------:R-:W-:Y:S04]  /*0490*/  BSSY.RECONVERGENT B1, `(.L_x_30) ;  /* 0x0000015000017945 */ /* 0x000fe80003800200 */
[C---:B------:R-:W-:Y:S02]  /*04a0*/  LOP3.LUT R3, R8.reuse, 0xf, RZ, 0xc0, !PT ;  /* 0x0000000f08037812 */ /* 0x040fe400078ec0ff */
[----:B------:R-:W-:-:S03]  /*04b0*/  LOP3.LUT P1, RZ, R8, 0x7, RZ, 0xc0, !PT ;  /* 0x0000000708ff7812 */ /* 0x000fc6000782c0ff */
[----:B------:R-:W-:-:S05]  /*04c0*/  VIADD R3, R3, 0xffffffff ;  /* 0xffffffff03037836 */ /* 0x000fca0000000000 */
[----:B------:R-:W-:-:S13]  /*04d0*/  ISETP.GE.U32.AND P0, PT, R3, 0x7, PT ;  /* 0x000000070300780c */ /* 0x000fda0003f06070 */
[----:B------:R-:W-:Y:S05]  /*04e0*/  @!P0 BRA `(.L_x_31) ;  /* 0x00000000003c8947 */ /* 0x000fea0003800000 */
[----:B------:R-:W0:Y:S02]  /*04f0*/  LDC.64 R8, c[0x0][0x380] ;  /* 0x0000e000ff087b82 */ /* 0x000e240000000a00 */
[----:B0-----:R-:W-:-:S05]  /*0500*/  IMAD.WIDE.U32 R8, R2, 0x4, R8 ;  /* 0x0000000402087825 */ /* 0x001fca00078e0008 */
        /* <DEDUP_REMOVED lines=13> */
.L_x_31:
[----:B------:R-:W-:Y:S05]  /*05e0*/  BSYNC.RECONVERGENT B1 ;  /* 0x0000000000017941 */ /* 0x000fea0003800200 */
.L_x_30:
[----:B------:R-:W-:Y:S05]  /*05f0*/  @!P1 BRA `(.L_x_25) ;  /* 0x0000000000789947 */ /* 0x000fea0003800000 */
[----:B------:R-:W-:Y:S01]  /*0600*/  IMAD.IADD R7, R7, 0x1, -R6 ;  /* 0x0000000107077824 */ /* 0x000fe200078e0a06 */
[----:B------:R-:W-:Y:S04]  /*0610*/  BSSY.RECONVERGENT B1, `(.L_x_32) ;  /* 0x0000010000017945 */ /* 0x000fe80003800200 */
[C---:B------:R-:W-:Y:S02]  /*0620*/  LOP3.LUT R3, R7.reuse, 0x7, RZ, 0xc0, !PT ;  /* 0x0000000707037812 */ /* 0x040fe400078ec0ff */
[----:B------:R-:W-:-:S03]  /*0630*/  LOP3.LUT R8, R7, 0x3, RZ, 0xc0, !PT ;  /* 0x0000000307087812 */ /* 0x000fc600078ec0ff */
[----:B------:R-:W-:Y:S01]  /*0640*/  VIADD R3, R3, 0xffffffff ;  /* 0xffffffff03037836 */ /* 0x000fe20000000000 */
[----:B------:R-:W-:-:S04]  /*0650*/  ISETP.NE.AND P1, PT, R8, RZ, PT ;  /* 0x000000ff0800720c */ /* 0x000fc80003f25270 */
[----:B------:R-:W-:-:S13]  /*0660*/  ISETP.GE.U32.AND P0, PT, R3, 0x3, PT ;  /* 0x000000030300780c */ /* 0x000fda0003f06070 */
[----:B------:R-:W-:Y:S05]  /*0670*/  @!P0 BRA `(.L_x_33) ;  /* 0x0000000000248947 */ /* 0x000fea0003800000 */
[----:B------:R-:W0:Y:S02]  /*0680*/  LDC.64 R6, c[0x0][0x380] ;  /* 0x0000e000ff067b82 */ /* 0x000e240000000a00 */
[----:B0-----:R-:W-:-:S05]  /*0690*/  IMAD.WIDE.U32 R6, R2, 0x4, R6 ;  /* 0x0000000402067825 */ /* 0x001fca00078e0006 */
[----:B------:R-:W2:Y:S04]  /*06a0*/  LDG.E R3, desc[UR8][R6.64] ;  /* 0x0000000806037981 */ /* 0x000ea8000c1e1900 */
[----:B------:R-:W2:Y:S04]  /*06b0*/  LDG.E R9, desc[UR8][R6.64+0x4] ;  /* 0x0000040806097981 */ /* 0x000ea8000c1e1900 */
[----:B------:R-:W3:Y:S04]  /*06c0*/  LDG.E R10, desc[UR8][R6.64+0x8] ;  /* 0x00000808060a7981 */ /* 0x000ee8000c1e1900 */
[----:B------:R-:W3:Y:S01]  /*06d0*/  LDG.E R11, desc[UR8][R6.64+0xc] ;  /* 0x00000c08060b7981 */ /* 0x000ee2000c1e1900 */
[----:B------:R-:W-:Y:S01]  /*06e0*/  VIADD R2, R2, 0x4 ;  /* 0x0000000402027836 */ /* 0x000fe20000000000 */
[----:B--2---:R-:W-:-:S04]  /*06f0*/  IADD3 R3, PT, PT, R9, R3, R4 ;  /* 0x0000000309037210 */ /* 0x004fc80007ffe004 */
[----:B---3--:R-:W-:-:S07]  /*0700*/  IADD3 R4, PT, PT, R11, R10, R3 ;  /* 0x0000000a0b047210 */ /* 0x008fce0007ffe003 */
.L_x_33:
[----:B------:R-:W-:Y:S05]  /*0710*/  BSYNC.RECONVERGENT B1 ;  /* 0x0000000000017941 */ /* 0x000fea0003800200 */
.L_x_32:
[----:B------:R-:W-:Y:S05]  /*0720*/  @!P1 BRA `(.L_x_25) ;  /* 0x00000000002c9947 */ /* 0x000fea0003800000 */
[----:B------:R-:W0:Y:S02]  /*0730*/  LDC.64 R6, c[0x0][0x380] ;  /* 0x0000e000ff067b82 */ /* 0x000e240000000a00 */
[----:B0-----:R-:W-:-:S05]  /*0740*/  IMAD.WIDE.U32 R2, R2, 0x4, R6 ;  /* 0x0000000402027825 */ /* 0x001fca00078e0006 */
        /* <DEDUP_REMOVED lines=9> */
.L_x_25:
[----:B------:R-:W-:Y:S05]  /*07e0*/  BSYNC.RECONVERGENT B0 ;  /* 0x0000000000007941 */ /* 0x000fea0003800200 */
.L_x_24:
[----:B------:R-:W0:Y:S02]  /*07f0*/  LDC.64 R2, c[0x0][0x388] ;  /* 0x0000e200ff027b82 */ /* 0x000e240000000a00 */
[----:B0-----:R-:W-:-:S04]  /*0800*/  IMAD.WIDE R2, R0, 0x4, R2 ;  /* 0x0000000400027825 */ /* 0x001fc800078e0202 */
[----:B------:R-:W-:Y:S01]  /*0810*/  IMAD.IADD R0, R5, 0x1, R0 ;  /* 0x0000000105007824 */ /* 0x000fe200078e0200 */
[----:B------:R0:W-:Y:S04]  /*0820*/  STG.E desc[UR8][R2.64], R4 ;  /* 0x0000000402007986 */ /* 0x0001e8000c101908 */
[----:B------:R-:W-:-:S13]  /*0830*/  ISETP.GE.AND P0, PT, R0, 0xf4240, PT ;  /* 0x000f42400000780c */ /* 0x000fda0003f06270 */
[----:B0-----:R-:W-:Y:S05]  /*0840*/  @!P0 BRA `(.L_x_34) ;  /* 0xfffffff800208947 */ /* 0x001fea000383ffff */
[----:B------:R-:W-:Y:S05]  /*0850*/  EXIT ;  /* 0x000000000000794d */ /* 0x000fea0003800000 */
.L_x_35:
        /* <DEDUP_REMOVED lines=10> */
.L_x_97:


//--------------------- .text._Z10stencil_1dILi1000000ELi3EEvPiS0_ --------------------------
	.section	.text._Z10stencil_1dILi1000000ELi3EEvPiS0_,"ax",@progbits
	.align	128
        .global         _Z10stencil_1dILi1000000ELi3EEvPiS0_
        .type           _Z10stencil_1dILi1000000ELi3EEvPiS0_,@function
        .size           _Z10stencil_1dILi1000000ELi3EEvPiS0_,(.L_x_98 - _Z10stencil_1dILi1000000ELi3EEvPiS0_)
        .other          _Z10stencil_1dILi1000000ELi3EEvPiS0_,@"STO_CUDA_ENTRY STV_DEFAULT"
_Z10stencil_1dILi1000000ELi3EEvPiS0_:
.text._Z10stencil_1dILi1000000ELi3EEvPiS0_:
        /* <DEDUP_REMOVED lines=13> */
.L_x_46:
        /* <DEDUP_REMOVED lines=8> */
[----:B------:R-:W-:Y:S01]  /*0150*/  IADD3 R3, PT, PT, -R7, 0x5, R6 ;  /* 0x0000000507037810 */ /* 0x000fe20007ffe106 */
[----:B------:R-:W-:Y:S01]  /*0160*/  BSSY.RECONVERGENT B1, `(.L_x_38) ;  /* 0x000002e000017945 */ /* 0x000fe20003800200 */
[----:B------:R-:W-:Y:S01]  /*0170*/  IADD3 R6, PT, PT, R6, 0x6, -R7 ;  /* 0x0000000606067810 */ /* 0x000fe20007ffe807 */
[----:B------:R-:W-:Y:S01]  /*0180*/  IMAD.MOV.U32 R4, RZ, RZ, RZ ;  /* 0x000000ffff047224 */ /* 0x000fe200078e00ff */
[----:B------:R-:W-:Y:S02]  /*0190*/  ISETP.GE.U32.AND P0, PT, R3, 0xf, PT ;  /* 0x0000000f0300780c */ /* 0x000fe40003f06070 */
[C---:B------:R-:W-:Y:S02]  /*01a0*/  LOP3.LUT R19, R6.reuse, 0x7, RZ, 0xc0, !PT ;  /* 0x0000000706137812 */ /* 0x040fe400078ec0ff */
[----:B------:R-:W-:-:S09]  /*01b0*/  LOP3.LUT R22, R6, 0xf, RZ, 0xc0, !PT ;  /* 0x0000000f06167812 */ /* 0x000fd200078ec0ff */
[----:B------:R-:W-:Y:S05]  /*01c0*/  @!P0 BRA `(.L_x_39) ;  /* 0x00000000009c8947 */ /* 0x000fea0003800000 */
[----:B------:R-:W-:Y:S01]  /*01d0*/  IMAD.U32 R8, RZ, RZ, UR4 ;  /* 0x00000004ff087e24 */ /* 0x000fe2000f8e00ff */
[----:B------:R-:W-:Y:S01]  /*01e0*/  BSSY.RECONVERGENT B2, `(.L_x_40) ;  /* 0x0000024000027945 */ /* 0x000fe20003800200 */
[----:B------:R-:W-:Y:S02]  /*01f0*/  IMAD.U32 R9, RZ, RZ, UR5 ;  /* 0x00000005ff097e24 */ /* 0x000fe4000f8e00ff */
[----:B------:R-:W-:Y:S02]  /*0200*/  IMAD.MOV.U32 R4, RZ, RZ, RZ ;  /* 0x000000ffff047224 */ /* 0x000fe400078e00ff */
[----:B------:R-:W-:Y:S01]  /*0210*/  IMAD.WIDE.U32 R2, R2, 0x4, R8 ;  /* 0x0000000402027825 */ /* 0x000fe200078e0008 */
[----:B------:R-:W-:-:S05]  /*0220*/  LOP3.LUT R8, R6, 0xfffffff0, RZ, 0xc0, !PT ;  /* 0xfffffff006087812 */ /* 0x000fca00078ec0ff */
[----:B------:R-:W-:-:S07]  /*0230*/  IMAD.MOV R8, RZ, RZ, -R8 ;  /* 0x000000ffff087224 */ /* 0x000fce00078e0a08 */
.L_x_41:
        /* <DEDUP_REMOVED lines=31> */
.L_x_40:
[----:B------:R-:W-:-:S07]  /*0430*/  VIADD R2, R7, 0xfffffffd ;  /* 0xfffffffd07027836 */ /* 0x000fce0000000000 */
.L_x_39:
[----:B------:R-:W-:Y:S05]  /*0440*/  BSYNC.RECONVERGENT B1 ;  /* 0x0000000000017941 */ /* 0x000fea0003800200 */
.L_x_38:
[----:B------:R-:W-:-:S13]  /*0450*/  ISETP.NE.AND P0, PT, R22, RZ, PT ;  /* 0x000000ff1600720c */ /* 0x000fda0003f05270 */
[----:B------:R-:W-:Y:S05]  /*0460*/  @!P0 BRA `(.L_x_37) ;  /* 0x0000000000c08947 */ /* 0x000fea0003800000 */
[----:B------:R-:W-:Y:S01]  /*0470*/  ISETP.GE.U32.AND P0, PT, R22, 0x8, PT ;  /* 0x000000081600780c */ /* 0x000fe20003f06070 */
[----:B------:R-:W-:Y:S01]  /*0480*/  BSSY.RECONVERGENT B1, `(.L_x_42) ;  /* 0x0000012000017945 */ /* 0x000fe20003800200 */
[----:B------:R-:W-:-:S11]  /*0490*/  ISETP.NE.AND P1, PT, R19, RZ, PT ;  /* 0x000000ff1300720c */ /* 0x000fd60003f25270 */
        /* <DEDUP_REMOVED lines=16> */
.L_x_43:
[----:B------:R-:W-:Y:S05]  /*05a0*/  BSYNC.RECONVERGENT B1 ;  /* 0x0000000000017941 */ /* 0x000fea0003800200 */
.L_x_42:
[----:B------:R-:W-:Y:S05]  /*05b0*/  @!P1 BRA `(.L_x_37) ;  /* 0x00000000006c9947 */ /* 0x000fea0003800000 */
[----:B------:R-:W-:Y:S01]  /*05c0*/  ISETP.GE.U32.AND P0, PT, R19, 0x4, PT ;  /* 0x000000041300780c */ /* 0x000fe20003f06070 */
[----:B------:R-:W-:Y:S01]  /*05d0*/  BSSY.RECONVERGENT B1, `(.L_x_44) ;  /* 0x000000d000017945 */ /* 0x000fe20003800200 */
[----:B------:R-:W-:-:S04]  /*05e0*/  LOP3.LUT R8, R6, 0x3, RZ, 0xc0, !PT ;  /* 0x0000000306087812 */ /* 0x000fc800078ec0ff */
[----:B------:R-:W-:-:S07]  /*05f0*/  ISETP.NE.AND P1, PT, R8, RZ, PT ;  /* 0x000000ff0800720c */ /* 0x000fce0003f25270 */
[----:B------:R-:W-:Y:S06]  /*0600*/  @!P0 BRA `(.L_x_45) ;  /* 0x0000000000248947 */ /* 0x000fec0003800000 */
        /* <DEDUP_REMOVED lines=9> */
.L_x_45:
[----:B------:R-:W-:Y:S05]  /*06a0*/  BSYNC.RECONVERGENT B1 ;  /* 0x0000000000017941 */ /* 0x000fea0003800200 */
.L_x_44:
        /* <DEDUP_REMOVED lines=12> */
.L_x_37:
[----:B------:R-:W-:Y:S05]  /*0770*/  BSYNC.RECONVERGENT B0 ;  /* 0x0000000000007941 */ /* 0x000fea0003800200 */
.L_x_36:
[----:B------:R-:W0:Y:S02]  /*0780*/  LDC.64 R2, c[0x0][0x388] ;  /* 0x0000e200ff027b82 */ /* 0x000e240000000a00 */
[----:B0-----:R-:W-:-:S04]  /*0790*/  IMAD.WIDE R2, R5, 0x4, R2 ;  /* 0x0000000405027825 */ /* 0x001fc800078e0202 */
[----:B------:R-:W-:Y:S01]  /*07a0*/  IMAD.IADD R5, R0, 0x1, R5 ;  /* 0x0000000100057824 */ /* 0x000fe200078e0205 */
[----:B------:R0:W-:Y:S04]  /*07b0*/  STG.E desc[UR8][R2.64], R4 ;  /* 0x0000000402007986 */ /* 0x0001e8000c101908 */
[----:B------:R-:W-:-:S13]  /*07c0*/  ISETP.GE.AND P0, PT, R5, 0xf4240, PT ;  /* 0x000f42400500780c */ /* 0x000fda0003f06270 */
[----:B0-----:R-:W-:Y:S05]  /*07d0*/  @!P0 BRA `(.L_x_46) ;  /* 0xfffffff8003c8947 */ /* 0x001fea000383ffff */
[----:B------:R-:W-:Y:S05]  /*07e0*/  EXIT ;  /* 0x000000000000794d */ /* 0x000fea0003800000 */
.L_x_47:
        /* <DEDUP_REMOVED lines=9> */
.L_x_98:


//--------------------- .text._Z10stencil_1dILi1000ELi3000EEvPiS0_ --------------------------
	.section	.text._Z10stencil_1dILi1000ELi3000EEvPiS0_,"ax",@progbits
	.align	128
        .global         _Z10stencil_1dILi1000ELi3000EEvPiS0_
        .type           _Z10stencil_1dILi1000ELi3000EEvPiS0_,@function
        .size           _Z10stencil_1dILi1000ELi3000EEvPiS0_,(.L_x_99 - _Z10stencil_1dILi1000ELi3000EEvPiS0_)
        .other          _Z10stencil_1dILi1000ELi3000EEvPiS0_,@"STO_CUDA_ENTRY STV_DEFAULT"
_Z10stencil_1dILi1000ELi3000EEvPiS0_:
.text._Z10stencil_1dILi1000ELi3000EEvPiS0_:
        /* <DEDUP_REMOVED lines=13> */
.L_x_57:
[----:B------:R-:W-:Y:S01]  /*00d0*/  VIMNMX R7, PT, PT, R0, -0x7d0, PT ;  /* 0xfffff83000077848 */ /* 0x000fe20003fe0100 */
[----:B------:R-:W-:Y:S01]  /*00e0*/  BSSY.RECONVERGENT B0, `(.L_x_48) ;  /* 0x0000065000007945 */ /* 0x000fe20003800200 */
[----:B------:R-:W-:Y:S02]  /*00f0*/  IMAD.MOV.U32 R2, RZ, RZ, RZ ;  /* 0x000000ffff027224 */ /* 0x000fe400078e00ff */
[----:B------:R-:W-:-:S13]  /*0100*/  ISETP.GE.U32.AND P0, PT, R7, -0xbb7, PT ;  /* 0xfffff4490700780c */ /* 0x000fda0003f06070 */
[----:B------:R-:W-:Y:S05]  /*0110*/  @!P0 BRA `(.L_x_49) ;  /* 0x0000000400848947 */ /* 0x000fea0003800000 */
[C---:B------:R-:W-:Y:S01]  /*0120*/  VIADD R2, R7.reuse, 0xbb7 ;  /* 0x00000bb707027836 */ /* 0x040fe20000000000 */
[----:B------:R-:W-:Y:S01]  /*0130*/  BSSY.RECONVERGENT B1, `(.L_x_50) ;  /* 0x000002a000017945 */ /* 0x000fe20003800200 */
[----:B------:R-:W-:Y:S02]  /*0140*/  VIADD R4, R7, 0xbb8 ;  /* 0x00000bb807047836 */ /* 0x000fe40000000000 */
[----:B------:R-:W-:Y:S01]  /*0150*/  IMAD.MOV.U32 R6, RZ, RZ, RZ ;  /* 0x000000ffff067224 */ /* 0x000fe200078e00ff */
[----:B------:R-:W-:Y:S01]  /*0160*/  ISETP.GE.U32.AND P1, PT, R2, 0xf, PT ;  /* 0x0000000f0200780c */ /* 0x000fe20003f26070 */
[----:B------:R-:W-:Y:S01]  /*0170*/  IMAD.MOV.U32 R2, RZ, RZ, RZ ;  /* 0x000000ffff027224 */ /* 0x000fe200078e00ff */
[----:B------:R-:W-:-:S11]  /*0180*/  LOP3.LUT P0, RZ, R4, 0xf, RZ, 0xc0, !PT ;  /* 0x0000000f04ff7812 */ /* 0x000fd6000780c0ff */
[----:B------:R-:W-:Y:S05]  /*0190*/  @!P1 BRA `(.L_x_51) ;  /* 0x00000000008c9947 */ /* 0x000fea0003800000 */
[----:B------:R-:W-:Y:S01]  /*01a0*/  LOP3.LUT R6, R4, 0xfffffff0, RZ, 0xc0, !PT ;  /* 0xfffffff004067812 */ /* 0x000fe200078ec0ff */
[----:B------:R-:W-:Y:S02]  /*01b0*/  IMAD.MOV.U32 R2, RZ, RZ, RZ ;  /* 0x000000ffff027224 */ /* 0x000fe400078e00ff */
[----:B------:R-:W-:Y:S02]  /*01c0*/  IMAD.U32 R14, RZ, RZ, UR4 ;  /* 0x00000004ff0e7e24 */ /* 0x000fe4000f8e00ff */
[----:B------:R-:W-:Y:S02]  /*01d0*/  IMAD.U32 R5, RZ, RZ, UR5 ;  /* 0x00000005ff057e24 */ /* 0x000fe4000f8e00ff */
[----:B------:R-:W-:-:S07]  /*01e0*/  IMAD.MOV R8, RZ, RZ, -R6 ;  /* 0x000000ffff087224 */ /* 0x000fce00078e0a06 */
.L_x_52:
[----:B------:R-:W-:-:S05]  /*01f0*/  IMAD.MOV.U32 R4, RZ, RZ, R14 ;  /* 0x000000ffff047224 */ /* 0x000fca00078e000e */
        /* <DEDUP_REMOVED lines=16> */
[----:B------:R-:W-:-:S05]  /*0300*/  VIADD R8, R8, 0x10 ;  /* 0x0000001008087836 */ /* 0x000fca0000000000 */
[----:B------:R-:W-:Y:S02]  /*0310*/  ISETP.NE.AND P1, PT, R8, RZ, PT ;  /* 0x000000ff0800720c */ /* 0x000fe40003f25270 */
[----:B--2---:R-:W-:Y:S02]  /*0320*/  IADD3 R13, PT, PT, R14, R13, R2 ;  /* 0x0000000d0e0d7210 */ /* 0x004fe40007ffe002 */
[----:B------:R-:W-:-:S05]  /*0330*/  IADD3 R14, P2, PT, R4, 0x40, RZ ;  /* 0x00000040040e7810 */ /* 0x000fca0007f5e0ff */
[----:B0-----:R-:W-:Y:S01]  /*0340*/  IMAD.X R5, RZ, RZ, R5, P2 ;  /* 0x000000ffff057224 */ /* 0x001fe200010e0605 */
        /* <DEDUP_REMOVED lines=8> */
.L_x_51:
[----:B------:R-:W-:Y:S05]  /*03d0*/  BSYNC.RECONVERGENT B1 ;  /* 0x0000000000017941 */ /* 0x000fea0003800200 */
.L_x_50:
[----:B------:R-:W-:Y:S01]  /*03e0*/  LOP3.LUT R16, R7, 0x7, RZ, 0xc0, !PT ;  /* 0x0000000707107812 */ /* 0x000fe200078ec0ff */
[----:B------:R-:W-:Y:S06]  /*03f0*/  @!P0 BRA `(.L_x_49) ;  /* 0x0000000000cc8947 */ /* 0x000fec0003800000 */
[----:B------:R-:W-:Y:S01]  /*0400*/  LOP3.LUT R4, R7, 0xf, RZ, 0xc0, !PT ;  /* 0x0000000f07047812 */ /* 0x000fe200078ec0ff */
[----:B------:R-:W-:Y:S01]  /*0410*/  BSSY.RECONVERGENT B1, `(.L_x_53) ;  /* 0x0000015000017945 */ /* 0x000fe20003800200 */
[----:B------:R-:W-:Y:S02]  /*0420*/  ISETP.NE.AND P1, PT, R16, RZ, PT ;  /* 0x000000ff1000720c */ /* 0x000fe40003f25270 */
[----:B------:R-:W-:-:S05]  /*0430*/  LOP3.LUT R4, R4, 0x8, RZ, 0x3c, !PT ;  /* 0x0000000804047812 */ /* 0x000fca00078e3cff */
        /* <DEDUP_REMOVED lines=18> */
.L_x_54:
[----:B------:R-:W-:Y:S05]  /*0560*/  BSYNC.RECONVERGENT B1 ;  /* 0x0000000000017941 */ /* 0x000fea0003800200 */
.L_x_53:
        /* <DEDUP_REMOVED lines=15> */
.L_x_56:
[----:B------:R-:W-:Y:S05]  /*0660*/  BSYNC.RECONVERGENT B1 ;  /* 0x0000000000017941 */ /* 0x000fea0003800200 */
.L_x_55:
        /* <DEDUP_REMOVED lines=12> */
.L_x_49:
[----:B------:R-:W-:Y:S05]  /*0730*/  BSYNC.RECONVERGENT B0 ;  /* 0x0000000000007941 */ /* 0x000fea0003800200 */
.L_x_48:
[----:B------:R-:W0:Y:S02]  /*0740*/  LDC.64 R4, c[0x0][0x388] ;  /* 0x0000e200ff047b82 */ /* 0x000e240000000a00 */
[----:B0-----:R-:W-:-:S04]  /*0750*/  IMAD.WIDE R4, R0, 0x4, R4 ;  /* 0x0000000400047825 */ /* 0x001fc800078e0204 */
[----:B------:R-:W-:Y:S01]  /*0760*/  IMAD.IADD R0, R3, 0x1, R0 ;  /* 0x0000000103007824 */ /* 0x000fe200078e0200 */
[----:B------:R0:W-:Y:S04]  /*0770*/  STG.E desc[UR8][R4.64], R2 ;  /* 0x0000000204007986 */ /* 0x0001e8000c101908 */
[----:B------:R-:W-:-:S13]  /*0780*/  ISETP.GE.AND P0, PT, R0, 0x3e8, PT ;  /* 0x000003e80000780c */ /* 0x000fda0003f06270 */
[----:B0-----:R-:W-:Y:S05]  /*0790*/  @!P0 BRA `(.L_x_57) ;  /* 0xfffffff8004c8947 */ /* 0x001fea000383ffff */
[----:B------:R-:W-:Y:S05]  /*07a0*/  EXIT ;  /* 0x000000000000794d */ /* 0x000fea0003800000 */
.L_x_58:
        /* <DEDUP_REMOVED lines=13> */
.L_x_99:


//--------------------- .text._Z10stencil_1dILi1000ELi300EEvPiS0_ --------------------------
	.section	.text._Z10stencil_1dILi1000ELi300EEvPiS0_,"ax",@progbits
	.align	128
        .global         _Z10stencil_1dILi1000ELi300EEvPiS0_
        .type           _Z10stencil_1dILi1000ELi300EEvPiS0_,@function
        .size           _Z10stencil_1dILi1000ELi300EEvPiS0_,(.L_x_100 - _Z10stencil_1dILi1000ELi300EEvPiS0_)
        .other          _Z10stencil_1dILi1000ELi300EEvPiS0_,@"STO_CUDA_ENTRY STV_DEFAULT"
_Z10stencil_1dILi1000ELi300EEvPiS0_:
.text._Z10stencil_1dILi1000ELi300EEvPiS0_:
        /* <DEDUP_REMOVED lines=13> */
.L_x_69:
        /* <DEDUP_REMOVED lines=23> */
.L_x_64:
        /* <DEDUP_REMOVED lines=31> */
.L_x_63:
[----:B------:R-:W-:-:S07]  /*0430*/  VIADD R2, R9, 0xfffffed4 ;  /* 0xfffffed409027836 */ /* 0x000fce0000000000 */
.L_x_62:
[----:B------:R-:W-:Y:S05]  /*0440*/  BSYNC.RECONVERGENT B1 ;  /* 0x0000000000017941 */ /* 0x000fea0003800200 */
.L_x_61:
        /* <DEDUP_REMOVED lines=25> */
.L_x_66:
[----:B------:R-:W-:Y:S05]  /*05e0*/  BSYNC.RECONVERGENT B1 ;  /* 0x0000000000017941 */ /* 0x000fea0003800200 */
.L_x_65:
        /* <DEDUP_REMOVED lines=17> */
.L_x_68:
[----:B------:R-:W-:Y:S05]  /*0700*/  BSYNC.RECONVERGENT B1 ;  /* 0x0000000000017941 */ /* 0x000fea0003800200 */
.L_x_67:
        /* <DEDUP_REMOVED lines=12> */
.L_x_60:
[----:B------:R-:W-:Y:S05]  /*07d0*/  BSYNC.RECONVERGENT B0 ;  /* 0x0000000000007941 */ /* 0x000fea0003800200 */
.L_x_59:
[----:B------:R-:W0:Y:S02]  /*07e0*/  LDC.64 R2, c[0x0][0x388] ;  /* 0x0000e200ff027b82 */ /* 0x000e240000000a00 */
[----:B0-----:R-:W-:-:S04]  /*07f0*/  IMAD.WIDE R2, R0, 0x4, R2 ;  /* 0x0000000400027825 */ /* 0x001fc800078e0202 */
[----:B------:R-:W-:Y:S01]  /*0800*/  IMAD.IADD R0, R5, 0x1, R0 ;  /* 0x0000000105007824 */ /* 0x000fe200078e0200 */
[----:B------:R0:W-:Y:S04]  /*0810*/  STG.E desc[UR8][R2.64], R4 ;  /* 0x0000000402007986 */ /* 0x0001e8000c101908 */
[----:B------:R-:W-:-:S13]  /*0820*/  ISETP.GE.AND P0, PT, R0, 0x3e8, PT ;  /* 0x000003e80000780c */ /* 0x000fda0003f06270 */
[----:B0-----:R-:W-:Y:S05]  /*0830*/  @!P0 BRA `(.L_x_69) ;  /* 0xfffffff800248947 */ /* 0x001fea000383ffff */
[----:B------:R-:W-:Y:S05]  /*0840*/  EXIT ;  /* 0x000000000000794d */ /* 0x000fea0003800000 */
.L_x_70:
        /* <DEDUP_REMOVED lines=11> */
.L_x_100:


//--------------------- .text._Z10stencil_1dILi1000ELi30EEvPiS0_ --------------------------
	.section	.text._Z10stencil_1dILi1000ELi30EEvPiS0_,"ax",@progbits
	.align	128
        .global         _Z10stencil_1dILi1000ELi30EEvPiS0_
        .type           _Z10stencil_1dILi1000ELi30EEvPiS0_,@function
        .size           _Z10stencil_1dILi1000ELi30EEvPiS0_,(.L_x_101 - _Z10stencil_1dILi1000ELi30EEvPiS0_)
        .other          _Z10stencil_1dILi1000ELi30EEvPiS0_,@"STO_CUDA_ENTRY STV_DEFAULT"
_Z10stencil_1dILi1000ELi30EEvPiS0_:
.text._Z10stencil_1dILi1000ELi30EEvPiS0_:
        /* <DEDUP_REMOVED lines=13> */
.L_x_81:
        /* <DEDUP_REMOVED lines=24> */
.L_x_76:
        /* <DEDUP_REMOVED lines=31> */
.L_x_75:
[----:B------:R-:W-:-:S07]  /*0440*/  VIADD R2, R9, 0xffffffe2 ;  /* 0xffffffe209027836 */ /* 0x000fce0000000000 */
.L_x_74:
[----:B------:R-:W-:Y:S05]  /*0450*/  BSYNC.RECONVERGENT B1 ;  /* 0x0000000000017941 */ /* 0x000fea0003800200 */
.L_x_73:
        /* <DEDUP_REMOVED lines=24> */
.L_x_78:
[----:B------:R-:W-:Y:S05]  /*05e0*/  BSYNC.RECONVERGENT B1 ;  /* 0x0000000000017941 */ /* 0x000fea0003800200 */
.L_x_77:
        /* <DEDUP_REMOVED lines=18> */
.L_x_80:
[----:B------:R-:W-:Y:S05]  /*0710*/  BSYNC.RECONVERGENT B1 ;  /* 0x0000000000017941 */ /* 0x000fea0003800200 */
.L_x_79:
        /* <DEDUP_REMOVED lines=12> */
.L_x_72:
[----:B------:R-:W-:Y:S05]  /*07e0*/  BSYNC.RECONVERGENT B0 ;  /* 0x0000000000007941 */ /* 0x000fea0003800200 */
.L_x_71:
[----:B------:R-:W0:Y:S02]  /*07f0*/  LDC.64 R2, c[0x0][0x388] ;  /* 0x0000e200ff027b82 */ /* 0x000e240000000a00 */
[----:B0-----:R-:W-:-:S04]  /*0800*/  IMAD.WIDE R2, R0, 0x4, R2 ;  /* 0x0000000400027825 */ /* 0x001fc800078e0202 */
[----:B------:R-:W-:Y:S01]  /*0810*/  IMAD.IADD R0, R5, 0x1, R0 ;  /* 0x0000000105007824 */ /* 0x000fe200078e0200 */
[----:B------:R0:W-:Y:S04]  /*0820*/  STG.E desc[UR8][R2.64], R4 ;  /* 0x0000000402007986 */ /* 0x0001e8000c101908 */
[----:B------:R-:W-:-:S13]  /*0830*/  ISETP.GE.AND P0, PT, R0, 0x3e8, PT ;  /* 0x000003e80000780c */ /* 0x000fda0003f06270 */
[----:B0-----:R-:W-:Y:S05]  /*0840*/  @!P0 BRA `(.L_x_81) ;  /* 0xfffffff800208947 */ /* 0x001fea000383ffff */
[----:B------:R-:W-:Y:S05]  /*0850*/  EXIT ;  /* 0x000000000000794d */ /* 0x000fea0003800000 */
.L_x_82:
        /* <DEDUP_REMOVED lines=10> */
.L_x_101:


//--------------------- .text._Z10stencil_1dILi1000ELi3EEvPiS0_ --------------------------
	.section	.text._Z10stencil_1dILi1000ELi3EEvPiS0_,"ax",@progbits
	.align	128
        .global         _Z10stencil_1dILi1000ELi3EEvPiS0_
        .type           _Z10stencil_1dILi1000ELi3EEvPiS0_,@function
        .size           _Z10stencil_1dILi1000ELi3EEvPiS0_,(.L_x_102 - _Z10stencil_1dILi1000ELi3EEvPiS0_)
        .other          _Z10stencil_1dILi1000ELi3EEvPiS0_,@"STO_CUDA_ENTRY STV_DEFAULT"
_Z10stencil_1dILi1000ELi3EEvPiS0_:
.text._Z10stencil_1dILi1000ELi3EEvPiS0_:
        /* <DEDUP_REMOVED lines=13> */
.L_x_93:
        /* <DEDUP_REMOVED lines=23> */
.L_x_88:
        /* <DEDUP_REMOVED lines=31> */
.L_x_87:
[----:B------:R-:W-:-:S07]  /*0430*/  VIADD R2, R7, 0xfffffffd ;  /* 0xfffffffd07027836 */ /* 0x000fce0000000000 */
.L_x_86:
[----:B------:R-:W-:Y:S05]  /*0440*/  BSYNC.RECONVERGENT B1 ;  /* 0x0000000000017941 */ /* 0x000fea0003800200 */
.L_x_85:
        /* <DEDUP_REMOVED lines=21> */
.L_x_90:
[----:B------:R-:W-:Y:S05]  /*05a0*/  BSYNC.RECONVERGENT B1 ;  /* 0x0000000000017941 */ /* 0x000fea0003800200 */
.L_x_89:
        /* <DEDUP_REMOVED lines=15> */
.L_x_92:
[----:B------:R-:W-:Y:S05]  /*06a0*/  BSYNC.RECONVERGENT B1 ;  /* 0x0000000000017941 */ /* 0x000fea0003800200 */
.L_x_91:
        /* <DEDUP_REMOVED lines=12> */
.L_x_84:
[----:B------:R-:W-:Y:S05]  /*0770*/  BSYNC.RECONVERGENT B0 ;  /* 0x0000000000007941 */ /* 0x000fea0003800200 */
.L_x_83:
[----:B------:R-:W0:Y:S02]  /*0780*/  LDC.64 R2, c[0x0][0x388] ;  /* 0x0000e200ff027b82 */ /* 0x000e240000000a00 */
[----:B0-----:R-:W-:-:S04]  /*0790*/  IMAD.WIDE R2, R5, 0x4, R2 ;  /* 0x0000000405027825 */ /* 0x001fc800078e0202 */
[----:B------:R-:W-:Y:S01]  /*07a0*/  IMAD.IADD R5, R0, 0x1, R5 ;  /* 0x0000000100057824 */ /* 0x000fe200078e0205 */
[----:B------:R0:W-:Y:S04]  /*07b0*/  STG.E desc[UR8][R2.64], R4 ;  /* 0x0000000402007986 */ /* 0x0001e8000c101908 */
[----:B------:R-:W-:-:S13]  /*07c0*/  ISETP.GE.AND P0, PT, R5, 0x3e8, PT ;  /* 0x000003e80500780c */ /* 0x000fda0003f06270 */
[----:B0-----:R-:W-:Y:S05]  /*07d0*/  @!P0 BRA `(.L_x_93) ;  /* 0xfffffff8003c8947 */ /* 0x001fea000383ffff */
[----:B------:R-:W-:Y:S05]  /*07e0*/  EXIT ;  /* 0x000000000000794d */ /* 0x000fea0003800000 */
.L_x_94:
        /* <DEDUP_REMOVED lines=9> */
.L_x_102:


//--------------------- .nv.shared.reserved.0     --------------------------
	.section	.nv.shared.reserved.0,"aw",@nobits
	.weak		__nv_reservedSMEM_offset_0_alias
	.size		__nv_reservedSMEM_offset_0_alias, 0, 64
	.other		__nv_reservedSMEM_offset_0_alias,@"STO_CUDA_RESERVED_SHARED STV_DEFAULT"
__nv_reservedSMEM_offset_0_alias:
	.zero		0
	.zero		64


//--------------------- .nv.constant0._Z10stencil_1dILi1000000ELi3000EEvPiS0_ --------------------------
	.section	.nv.constant0._Z10stencil_1dILi1000000ELi3000EEvPiS0_,"a",@progbits
	.sectionflags	@""
	.align	4
.nv.constant0._Z10stencil_1dILi1000000ELi3000EEvPiS0_:
	.zero		912


//--------------------- .nv.constant0._Z10stencil_1dILi1000000ELi300EEvPiS0_ --------------------------
	.section	.nv.constant0._Z10stencil_1dILi1000000ELi300EEvPiS0_,"a",@progbits
	.sectionflags	@""
	.align	4
.nv.constant0._Z10stencil_1dILi1000000ELi300EEvPiS0_:
	.zero		912


//--------------------- .nv.constant0._Z10stencil_1dILi1000000ELi30EEvPiS0_ --------------------------
	.section	.nv.constant0._Z10stencil_1dILi1000000ELi30EEvPiS0_,"a",@progbits
	.sectionflags	@""
	.align	4
.nv.constant0._Z10stencil_1dILi1000000ELi30EEvPiS0_:
	.zero		912


//--------------------- .nv.constant0._Z10stencil_1dILi1000000ELi3EEvPiS0_ --------------------------
	.section	.nv.constant0._Z10stencil_1dILi1000000ELi3EEvPiS0_,"a",@progbits
	.sectionflags	@""
	.align	4
.nv.constant0._Z10stencil_1dILi1000000ELi3EEvPiS0_:
	.zero		912


//--------------------- .nv.constant0._Z10stencil_1dILi1000ELi3000EEvPiS0_ --------------------------
	.section	.nv.constant0._Z10stencil_1dILi1000ELi3000EEvPiS0_,"a",@progbits
	.sectionflags	@""
	.align	4
.nv.constant0._Z10stencil_1dILi1000ELi3000EEvPiS0_:
	.zero		912


//--------------------- .nv.constant0._Z10stencil_1dILi1000ELi300EEvPiS0_ --------------------------
	.section	.nv.constant0._Z10stencil_1dILi1000ELi300EEvPiS0_,"a",@progbits
	.sectionflags	@""
	.align	4
.nv.constant0._Z10stencil_1dILi1000ELi300EEvPiS0_:
	.zero		912


//--------------------- .nv.constant0._Z10stencil_1dILi1000ELi30EEvPiS0_ --------------------------
	.section	.nv.constant0._Z10stencil_1dILi1000ELi30EEvPiS0_,"a",@progbits
	.sectionflags	@""
	.align	4
.nv.constant0._Z10stencil_1dILi1000ELi30EEvPiS0_:
	.zero		912


//--------------------- .nv.constant0._Z10stencil_1dILi1000ELi3EEvPiS0_ --------------------------
	.section	.nv.constant0._Z10stencil_1dILi1000ELi3EEvPiS0_,"a",@progbits
	.sectionflags	@""
	.align	4
.nv.constant0._Z10stencil_1dILi1000ELi3EEvPiS0_:
	.zero		912


//--------------------- SYMBOLS --------------------------

	.type		.nv.reservedSmem.offset0,@object
	.size		.nv.reservedSmem.offset0,0x4
